//
// Generated by NVIDIA NVVM Compiler
//
// Compiler Build ID: CL-36424714
// Cuda compilation tools, release 13.0, V13.0.88
// Based on NVVM 20.0.0
//

.version 9.0
.target sm_100
.address_size 64

	// .globl	_Z34floyd_warshall_block_kernel_phase1iiPi
// _ZZ34floyd_warshall_block_kernel_phase1iiPiE1C has been demoted
// _ZZ34floyd_warshall_block_kernel_phase2iiPiE1B has been demoted
// _ZZ34floyd_warshall_block_kernel_phase2iiPiE1C has been demoted
// _ZZ34floyd_warshall_block_kernel_phase3iiPiiiE1A has been demoted
// _ZZ34floyd_warshall_block_kernel_phase3iiPiiiE1B has been demoted
// _ZZ34floyd_warshall_block_kernel_phase3iiPiiiE1C has been demoted
// _ZZ35floyd_warshall_block_kernel_phase21iiPiiE1B has been demoted
// _ZZ35floyd_warshall_block_kernel_phase21iiPiiE1C has been demoted
// _ZZ35floyd_warshall_block_kernel_phase22iiPiiE1B has been demoted
// _ZZ35floyd_warshall_block_kernel_phase22iiPiiE1C has been demoted

.visible .entry _Z34floyd_warshall_block_kernel_phase1iiPi(
	.param .u32 _Z34floyd_warshall_block_kernel_phase1iiPi_param_0,
	.param .u32 _Z34floyd_warshall_block_kernel_phase1iiPi_param_1,
	.param .u64 .ptr .align 1 _Z34floyd_warshall_block_kernel_phase1iiPi_param_2
)
{
	.reg .b32 	%r<143>;
	.reg .b64 	%rd<5>;
	// demoted variable
	.shared .align 4 .b8 _ZZ34floyd_warshall_block_kernel_phase1iiPiE1C[2304];
	ld.param.u32 	%r1, [_Z34floyd_warshall_block_kernel_phase1iiPi_param_0];
	ld.param.u32 	%r2, [_Z34floyd_warshall_block_kernel_phase1iiPi_param_1];
	ld.param.u64 	%rd1, [_Z34floyd_warshall_block_kernel_phase1iiPi_param_2];
	cvta.to.global.u64 	%rd2, %rd1;
	mov.u32 	%r3, %tid.y;
	mov.u32 	%r4, %tid.x;
	mul.lo.s32 	%r5, %r2, 24;
	add.s32 	%r6, %r5, %r3;
	add.s32 	%r7, %r5, %r4;
	mad.lo.s32 	%r8, %r6, %r1, %r7;
	mul.wide.u32 	%rd3, %r8, 4;
	add.s64 	%rd4, %rd2, %rd3;
	ld.global.u32 	%r9, [%rd4];
	mad.lo.s32 	%r10, %r3, 24, %r4;
	shl.b32 	%r11, %r10, 2;
	mov.u32 	%r12, _ZZ34floyd_warshall_block_kernel_phase1iiPiE1C;
	add.s32 	%r13, %r12, %r11;
	st.shared.u32 	[%r13], %r9;
	bar.sync 	0;
	mul.lo.s32 	%r14, %r4, 24;
	add.s32 	%r15, %r14, %r3;
	shl.b32 	%r16, %r15, 2;
	add.s32 	%r17, %r12, %r16;
	shl.b32 	%r18, %r14, 2;
	add.s32 	%r19, %r12, %r18;
	ld.shared.u32 	%r20, [%r19];
	shl.b32 	%r21, %r3, 2;
	add.s32 	%r22, %r12, %r21;
	ld.shared.u32 	%r23, [%r22];
	add.s32 	%r24, %r23, %r20;
	ld.shared.u32 	%r25, [%r17];
	min.s32 	%r26, %r25, %r24;
	st.shared.u32 	[%r17], %r26;
	bar.sync 	0;
	ld.shared.u32 	%r27, [%r19+4];
	ld.shared.u32 	%r28, [%r22+96];
	add.s32 	%r29, %r28, %r27;
	ld.shared.u32 	%r30, [%r17];
	min.s32 	%r31, %r30, %r29;
	st.shared.u32 	[%r17], %r31;
	bar.sync 	0;
	ld.shared.u32 	%r32, [%r19+8];
	ld.shared.u32 	%r33, [%r22+192];
	add.s32 	%r34, %r33, %r32;
	ld.shared.u32 	%r35, [%r17];
	min.s32 	%r36, %r35, %r34;
	st.shared.u32 	[%r17], %r36;
	bar.sync 	0;
	ld.shared.u32 	%r37, [%r19+12];
	ld.shared.u32 	%r38, [%r22+288];
	add.s32 	%r39, %r38, %r37;
	ld.shared.u32 	%r40, [%r17];
	min.s32 	%r41, %r40, %r39;
	st.shared.u32 	[%r17], %r41;
	bar.sync 	0;
	ld.shared.u32 	%r42, [%r19+16];
	ld.shared.u32 	%r43, [%r22+384];
	add.s32 	%r44, %r43, %r42;
	ld.shared.u32 	%r45, [%r17];
	min.s32 	%r46, %r45, %r44;
	st.shared.u32 	[%r17], %r46;
	bar.sync 	0;
	ld.shared.u32 	%r47, [%r19+20];
	ld.shared.u32 	%r48, [%r22+480];
	add.s32 	%r49, %r48, %r47;
	ld.shared.u32 	%r50, [%r17];
	min.s32 	%r51, %r50, %r49;
	st.shared.u32 	[%r17], %r51;
	bar.sync 	0;
	ld.shared.u32 	%r52, [%r19+24];
	ld.shared.u32 	%r53, [%r22+576];
	add.s32 	%r54, %r53, %r52;
	ld.shared.u32 	%r55, [%r17];
	min.s32 	%r56, %r55, %r54;
	st.shared.u32 	[%r17], %r56;
	bar.sync 	0;
	ld.shared.u32 	%r57, [%r19+28];
	ld.shared.u32 	%r58, [%r22+672];
	add.s32 	%r59, %r58, %r57;
	ld.shared.u32 	%r60, [%r17];
	min.s32 	%r61, %r60, %r59;
	st.shared.u32 	[%r17], %r61;
	bar.sync 	0;
	ld.shared.u32 	%r62, [%r19+32];
	ld.shared.u32 	%r63, [%r22+768];
	add.s32 	%r64, %r63, %r62;
	ld.shared.u32 	%r65, [%r17];
	min.s32 	%r66, %r65, %r64;
	st.shared.u32 	[%r17], %r66;
	bar.sync 	0;
	ld.shared.u32 	%r67, [%r19+36];
	ld.shared.u32 	%r68, [%r22+864];
	add.s32 	%r69, %r68, %r67;
	ld.shared.u32 	%r70, [%r17];
	min.s32 	%r71, %r70, %r69;
	st.shared.u32 	[%r17], %r71;
	bar.sync 	0;
	ld.shared.u32 	%r72, [%r19+40];
	ld.shared.u32 	%r73, [%r22+960];
	add.s32 	%r74, %r73, %r72;
	ld.shared.u32 	%r75, [%r17];
	min.s32 	%r76, %r75, %r74;
	st.shared.u32 	[%r17], %r76;
	bar.sync 	0;
	ld.shared.u32 	%r77, [%r19+44];
	ld.shared.u32 	%r78, [%r22+1056];
	add.s32 	%r79, %r78, %r77;
	ld.shared.u32 	%r80, [%r17];
	min.s32 	%r81, %r80, %r79;
	st.shared.u32 	[%r17], %r81;
	bar.sync 	0;
	ld.shared.u32 	%r82, [%r19+48];
	ld.shared.u32 	%r83, [%r22+1152];
	add.s32 	%r84, %r83, %r82;
	ld.shared.u32 	%r85, [%r17];
	min.s32 	%r86, %r85, %r84;
	st.shared.u32 	[%r17], %r86;
	bar.sync 	0;
	ld.shared.u32 	%r87, [%r19+52];
	ld.shared.u32 	%r88, [%r22+1248];
	add.s32 	%r89, %r88, %r87;
	ld.shared.u32 	%r90, [%r17];
	min.s32 	%r91, %r90, %r89;
	st.shared.u32 	[%r17], %r91;
	bar.sync 	0;
	ld.shared.u32 	%r92, [%r19+56];
	ld.shared.u32 	%r93, [%r22+1344];
	add.s32 	%r94, %r93, %r92;
	ld.shared.u32 	%r95, [%r17];
	min.s32 	%r96, %r95, %r94;
	st.shared.u32 	[%r17], %r96;
	bar.sync 	0;
	ld.shared.u32 	%r97, [%r19+60];
	ld.shared.u32 	%r98, [%r22+1440];
	add.s32 	%r99, %r98, %r97;
	ld.shared.u32 	%r100, [%r17];
	min.s32 	%r101, %r100, %r99;
	st.shared.u32 	[%r17], %r101;
	bar.sync 	0;
	ld.shared.u32 	%r102, [%r19+64];
	ld.shared.u32 	%r103, [%r22+1536];
	add.s32 	%r104, %r103, %r102;
	ld.shared.u32 	%r105, [%r17];
	min.s32 	%r106, %r105, %r104;
	st.shared.u32 	[%r17], %r106;
	bar.sync 	0;
	ld.shared.u32 	%r107, [%r19+68];
	ld.shared.u32 	%r108, [%r22+1632];
	add.s32 	%r109, %r108, %r107;
	ld.shared.u32 	%r110, [%r17];
	min.s32 	%r111, %r110, %r109;
	st.shared.u32 	[%r17], %r111;
	bar.sync 	0;
	ld.shared.u32 	%r112, [%r19+72];
	ld.shared.u32 	%r113, [%r22+1728];
	add.s32 	%r114, %r113, %r112;
	ld.shared.u32 	%r115, [%r17];
	min.s32 	%r116, %r115, %r114;
	st.shared.u32 	[%r17], %r116;
	bar.sync 	0;
	ld.shared.u32 	%r117, [%r19+76];
	ld.shared.u32 	%r118, [%r22+1824];
	add.s32 	%r119, %r118, %r117;
	ld.shared.u32 	%r120, [%r17];
	min.s32 	%r121, %r120, %r119;
	st.shared.u32 	[%r17], %r121;
	bar.sync 	0;
	ld.shared.u32 	%r122, [%r19+80];
	ld.shared.u32 	%r123, [%r22+1920];
	add.s32 	%r124, %r123, %r122;
	ld.shared.u32 	%r125, [%r17];
	min.s32 	%r126, %r125, %r124;
	st.shared.u32 	[%r17], %r126;
	bar.sync 	0;
	ld.shared.u32 	%r127, [%r19+84];
	ld.shared.u32 	%r128, [%r22+2016];
	add.s32 	%r129, %r128, %r127;
	ld.shared.u32 	%r130, [%r17];
	min.s32 	%r131, %r130, %r129;
	st.shared.u32 	[%r17], %r131;
	bar.sync 	0;
	ld.shared.u32 	%r132, [%r19+88];
	ld.shared.u32 	%r133, [%r22+2112];
	add.s32 	%r134, %r133, %r132;
	ld.shared.u32 	%r135, [%r17];
	min.s32 	%r136, %r135, %r134;
	st.shared.u32 	[%r17], %r136;
	bar.sync 	0;
	ld.shared.u32 	%r137, [%r19+92];
	ld.shared.u32 	%r138, [%r22+2208];
	add.s32 	%r139, %r138, %r137;
	ld.shared.u32 	%r140, [%r17];
	min.s32 	%r141, %r140, %r139;
	st.shared.u32 	[%r17], %r141;
	bar.sync 	0;
	ld.shared.u32 	%r142, [%r13];
	st.global.u32 	[%rd4], %r142;
	ret;

}
	// .globl	_Z34floyd_warshall_block_kernel_phase2iiPi
.visible .entry _Z34floyd_warshall_block_kernel_phase2iiPi(
	.param .u32 _Z34floyd_warshall_block_kernel_phase2iiPi_param_0,
	.param .u32 _Z34floyd_warshall_block_kernel_phase2iiPi_param_1,
	.param .u64 .ptr .align 1 _Z34floyd_warshall_block_kernel_phase2iiPi_param_2
)
{
	.reg .b32 	%r<277>;
	.reg .b64 	%rd<9>;
	// demoted variable
	.shared .align 4 .b8 _ZZ34floyd_warshall_block_kernel_phase2iiPiE1B[2304];
	// demoted variable
	.shared .align 4 .b8 _ZZ34floyd_warshall_block_kernel_phase2iiPiE1C[2304];
	ld.param.u32 	%r1, [_Z34floyd_warshall_block_kernel_phase2iiPi_param_0];
	ld.param.u32 	%r2, [_Z34floyd_warshall_block_kernel_phase2iiPi_param_1];
	ld.param.u64 	%rd1, [_Z34floyd_warshall_block_kernel_phase2iiPi_param_2];
	cvta.to.global.u64 	%rd2, %rd1;
	mov.u32 	%r3, %ctaid.x;
	mov.u32 	%r4, %tid.y;
	mov.u32 	%r5, %tid.x;
	mul.lo.s32 	%r6, %r3, 24;
	add.s32 	%r7, %r6, %r4;
	mul.lo.s32 	%r8, %r2, 24;
	add.s32 	%r9, %r8, %r5;
	mad.lo.s32 	%r10, %r7, %r1, %r9;
	mul.wide.u32 	%rd3, %r10, 4;
	add.s64 	%rd4, %rd2, %rd3;
	ld.global.u32 	%r11, [%rd4];
	mad.lo.s32 	%r12, %r4, 24, %r5;
	shl.b32 	%r13, %r12, 2;
	mov.u32 	%r14, _ZZ34floyd_warshall_block_kernel_phase2iiPiE1C;
	add.s32 	%r15, %r14, %r13;
	st.shared.u32 	[%r15], %r11;
	add.s32 	%r16, %r8, %r4;
	mul.lo.s32 	%r17, %r16, %r1;
	add.s32 	%r18, %r17, %r9;
	mul.wide.u32 	%rd5, %r18, 4;
	add.s64 	%rd6, %rd2, %rd5;
	ld.global.u32 	%r19, [%rd6];
	mov.u32 	%r20, _ZZ34floyd_warshall_block_kernel_phase2iiPiE1B;
	add.s32 	%r21, %r20, %r13;
	st.shared.u32 	[%r21], %r19;
	bar.sync 	0;
	mul.lo.s32 	%r22, %r5, 24;
	add.s32 	%r23, %r22, %r4;
	shl.b32 	%r24, %r23, 2;
	add.s32 	%r25, %r14, %r24;
	shl.b32 	%r26, %r22, 2;
	add.s32 	%r27, %r14, %r26;
	ld.shared.u32 	%r28, [%r27];
	shl.b32 	%r29, %r4, 2;
	add.s32 	%r30, %r20, %r29;
	ld.shared.u32 	%r31, [%r30];
	add.s32 	%r32, %r31, %r28;
	ld.shared.u32 	%r33, [%r25];
	min.s32 	%r34, %r33, %r32;
	st.shared.u32 	[%r25], %r34;
	bar.sync 	0;
	ld.shared.u32 	%r35, [%r27+4];
	ld.shared.u32 	%r36, [%r30+96];
	add.s32 	%r37, %r36, %r35;
	ld.shared.u32 	%r38, [%r25];
	min.s32 	%r39, %r38, %r37;
	st.shared.u32 	[%r25], %r39;
	bar.sync 	0;
	ld.shared.u32 	%r40, [%r27+8];
	ld.shared.u32 	%r41, [%r30+192];
	add.s32 	%r42, %r41, %r40;
	ld.shared.u32 	%r43, [%r25];
	min.s32 	%r44, %r43, %r42;
	st.shared.u32 	[%r25], %r44;
	bar.sync 	0;
	ld.shared.u32 	%r45, [%r27+12];
	ld.shared.u32 	%r46, [%r30+288];
	add.s32 	%r47, %r46, %r45;
	ld.shared.u32 	%r48, [%r25];
	min.s32 	%r49, %r48, %r47;
	st.shared.u32 	[%r25], %r49;
	bar.sync 	0;
	ld.shared.u32 	%r50, [%r27+16];
	ld.shared.u32 	%r51, [%r30+384];
	add.s32 	%r52, %r51, %r50;
	ld.shared.u32 	%r53, [%r25];
	min.s32 	%r54, %r53, %r52;
	st.shared.u32 	[%r25], %r54;
	bar.sync 	0;
	ld.shared.u32 	%r55, [%r27+20];
	ld.shared.u32 	%r56, [%r30+480];
	add.s32 	%r57, %r56, %r55;
	ld.shared.u32 	%r58, [%r25];
	min.s32 	%r59, %r58, %r57;
	st.shared.u32 	[%r25], %r59;
	bar.sync 	0;
	ld.shared.u32 	%r60, [%r27+24];
	ld.shared.u32 	%r61, [%r30+576];
	add.s32 	%r62, %r61, %r60;
	ld.shared.u32 	%r63, [%r25];
	min.s32 	%r64, %r63, %r62;
	st.shared.u32 	[%r25], %r64;
	bar.sync 	0;
	ld.shared.u32 	%r65, [%r27+28];
	ld.shared.u32 	%r66, [%r30+672];
	add.s32 	%r67, %r66, %r65;
	ld.shared.u32 	%r68, [%r25];
	min.s32 	%r69, %r68, %r67;
	st.shared.u32 	[%r25], %r69;
	bar.sync 	0;
	ld.shared.u32 	%r70, [%r27+32];
	ld.shared.u32 	%r71, [%r30+768];
	add.s32 	%r72, %r71, %r70;
	ld.shared.u32 	%r73, [%r25];
	min.s32 	%r74, %r73, %r72;
	st.shared.u32 	[%r25], %r74;
	bar.sync 	0;
	ld.shared.u32 	%r75, [%r27+36];
	ld.shared.u32 	%r76, [%r30+864];
	add.s32 	%r77, %r76, %r75;
	ld.shared.u32 	%r78, [%r25];
	min.s32 	%r79, %r78, %r77;
	st.shared.u32 	[%r25], %r79;
	bar.sync 	0;
	ld.shared.u32 	%r80, [%r27+40];
	ld.shared.u32 	%r81, [%r30+960];
	add.s32 	%r82, %r81, %r80;
	ld.shared.u32 	%r83, [%r25];
	min.s32 	%r84, %r83, %r82;
	st.shared.u32 	[%r25], %r84;
	bar.sync 	0;
	ld.shared.u32 	%r85, [%r27+44];
	ld.shared.u32 	%r86, [%r30+1056];
	add.s32 	%r87, %r86, %r85;
	ld.shared.u32 	%r88, [%r25];
	min.s32 	%r89, %r88, %r87;
	st.shared.u32 	[%r25], %r89;
	bar.sync 	0;
	ld.shared.u32 	%r90, [%r27+48];
	ld.shared.u32 	%r91, [%r30+1152];
	add.s32 	%r92, %r91, %r90;
	ld.shared.u32 	%r93, [%r25];
	min.s32 	%r94, %r93, %r92;
	st.shared.u32 	[%r25], %r94;
	bar.sync 	0;
	ld.shared.u32 	%r95, [%r27+52];
	ld.shared.u32 	%r96, [%r30+1248];
	add.s32 	%r97, %r96, %r95;
	ld.shared.u32 	%r98, [%r25];
	min.s32 	%r99, %r98, %r97;
	st.shared.u32 	[%r25], %r99;
	bar.sync 	0;
	ld.shared.u32 	%r100, [%r27+56];
	ld.shared.u32 	%r101, [%r30+1344];
	add.s32 	%r102, %r101, %r100;
	ld.shared.u32 	%r103, [%r25];
	min.s32 	%r104, %r103, %r102;
	st.shared.u32 	[%r25], %r104;
	bar.sync 	0;
	ld.shared.u32 	%r105, [%r27+60];
	ld.shared.u32 	%r106, [%r30+1440];
	add.s32 	%r107, %r106, %r105;
	ld.shared.u32 	%r108, [%r25];
	min.s32 	%r109, %r108, %r107;
	st.shared.u32 	[%r25], %r109;
	bar.sync 	0;
	ld.shared.u32 	%r110, [%r27+64];
	ld.shared.u32 	%r111, [%r30+1536];
	add.s32 	%r112, %r111, %r110;
	ld.shared.u32 	%r113, [%r25];
	min.s32 	%r114, %r113, %r112;
	st.shared.u32 	[%r25], %r114;
	bar.sync 	0;
	ld.shared.u32 	%r115, [%r27+68];
	ld.shared.u32 	%r116, [%r30+1632];
	add.s32 	%r117, %r116, %r115;
	ld.shared.u32 	%r118, [%r25];
	min.s32 	%r119, %r118, %r117;
	st.shared.u32 	[%r25], %r119;
	bar.sync 	0;
	ld.shared.u32 	%r120, [%r27+72];
	ld.shared.u32 	%r121, [%r30+1728];
	add.s32 	%r122, %r121, %r120;
	ld.shared.u32 	%r123, [%r25];
	min.s32 	%r124, %r123, %r122;
	st.shared.u32 	[%r25], %r124;
	bar.sync 	0;
	ld.shared.u32 	%r125, [%r27+76];
	ld.shared.u32 	%r126, [%r30+1824];
	add.s32 	%r127, %r126, %r125;
	ld.shared.u32 	%r128, [%r25];
	min.s32 	%r129, %r128, %r127;
	st.shared.u32 	[%r25], %r129;
	bar.sync 	0;
	ld.shared.u32 	%r130, [%r27+80];
	ld.shared.u32 	%r131, [%r30+1920];
	add.s32 	%r132, %r131, %r130;
	ld.shared.u32 	%r133, [%r25];
	min.s32 	%r134, %r133, %r132;
	st.shared.u32 	[%r25], %r134;
	bar.sync 	0;
	ld.shared.u32 	%r135, [%r27+84];
	ld.shared.u32 	%r136, [%r30+2016];
	add.s32 	%r137, %r136, %r135;
	ld.shared.u32 	%r138, [%r25];
	min.s32 	%r139, %r138, %r137;
	st.shared.u32 	[%r25], %r139;
	bar.sync 	0;
	ld.shared.u32 	%r140, [%r27+88];
	ld.shared.u32 	%r141, [%r30+2112];
	add.s32 	%r142, %r141, %r140;
	ld.shared.u32 	%r143, [%r25];
	min.s32 	%r144, %r143, %r142;
	st.shared.u32 	[%r25], %r144;
	bar.sync 	0;
	ld.shared.u32 	%r145, [%r27+92];
	ld.shared.u32 	%r146, [%r30+2208];
	add.s32 	%r147, %r146, %r145;
	ld.shared.u32 	%r148, [%r25];
	min.s32 	%r149, %r148, %r147;
	st.shared.u32 	[%r25], %r149;
	bar.sync 	0;
	ld.shared.u32 	%r150, [%r15];
	st.global.u32 	[%rd4], %r150;
	add.s32 	%r151, %r6, %r5;
	add.s32 	%r152, %r151, %r17;
	mul.wide.u32 	%rd7, %r152, 4;
	add.s64 	%rd8, %rd2, %rd7;
	ld.global.u32 	%r153, [%rd8];
	st.shared.u32 	[%r15], %r153;
	bar.sync 	0;
	add.s32 	%r154, %r20, %r26;
	ld.shared.u32 	%r155, [%r154];
	add.s32 	%r156, %r14, %r29;
	ld.shared.u32 	%r157, [%r156];
	add.s32 	%r158, %r157, %r155;
	ld.shared.u32 	%r159, [%r25];
	min.s32 	%r160, %r159, %r158;
	st.shared.u32 	[%r25], %r160;
	bar.sync 	0;
	ld.shared.u32 	%r161, [%r154+4];
	ld.shared.u32 	%r162, [%r156+96];
	add.s32 	%r163, %r162, %r161;
	ld.shared.u32 	%r164, [%r25];
	min.s32 	%r165, %r164, %r163;
	st.shared.u32 	[%r25], %r165;
	bar.sync 	0;
	ld.shared.u32 	%r166, [%r154+8];
	ld.shared.u32 	%r167, [%r156+192];
	add.s32 	%r168, %r167, %r166;
	ld.shared.u32 	%r169, [%r25];
	min.s32 	%r170, %r169, %r168;
	st.shared.u32 	[%r25], %r170;
	bar.sync 	0;
	ld.shared.u32 	%r171, [%r154+12];
	ld.shared.u32 	%r172, [%r156+288];
	add.s32 	%r173, %r172, %r171;
	ld.shared.u32 	%r174, [%r25];
	min.s32 	%r175, %r174, %r173;
	st.shared.u32 	[%r25], %r175;
	bar.sync 	0;
	ld.shared.u32 	%r176, [%r154+16];
	ld.shared.u32 	%r177, [%r156+384];
	add.s32 	%r178, %r177, %r176;
	ld.shared.u32 	%r179, [%r25];
	min.s32 	%r180, %r179, %r178;
	st.shared.u32 	[%r25], %r180;
	bar.sync 	0;
	ld.shared.u32 	%r181, [%r154+20];
	ld.shared.u32 	%r182, [%r156+480];
	add.s32 	%r183, %r182, %r181;
	ld.shared.u32 	%r184, [%r25];
	min.s32 	%r185, %r184, %r183;
	st.shared.u32 	[%r25], %r185;
	bar.sync 	0;
	ld.shared.u32 	%r186, [%r154+24];
	ld.shared.u32 	%r187, [%r156+576];
	add.s32 	%r188, %r187, %r186;
	ld.shared.u32 	%r189, [%r25];
	min.s32 	%r190, %r189, %r188;
	st.shared.u32 	[%r25], %r190;
	bar.sync 	0;
	ld.shared.u32 	%r191, [%r154+28];
	ld.shared.u32 	%r192, [%r156+672];
	add.s32 	%r193, %r192, %r191;
	ld.shared.u32 	%r194, [%r25];
	min.s32 	%r195, %r194, %r193;
	st.shared.u32 	[%r25], %r195;
	bar.sync 	0;
	ld.shared.u32 	%r196, [%r154+32];
	ld.shared.u32 	%r197, [%r156+768];
	add.s32 	%r198, %r197, %r196;
	ld.shared.u32 	%r199, [%r25];
	min.s32 	%r200, %r199, %r198;
	st.shared.u32 	[%r25], %r200;
	bar.sync 	0;
	ld.shared.u32 	%r201, [%r154+36];
	ld.shared.u32 	%r202, [%r156+864];
	add.s32 	%r203, %r202, %r201;
	ld.shared.u32 	%r204, [%r25];
	min.s32 	%r205, %r204, %r203;
	st.shared.u32 	[%r25], %r205;
	bar.sync 	0;
	ld.shared.u32 	%r206, [%r154+40];
	ld.shared.u32 	%r207, [%r156+960];
	add.s32 	%r208, %r207, %r206;
	ld.shared.u32 	%r209, [%r25];
	min.s32 	%r210, %r209, %r208;
	st.shared.u32 	[%r25], %r210;
	bar.sync 	0;
	ld.shared.u32 	%r211, [%r154+44];
	ld.shared.u32 	%r212, [%r156+1056];
	add.s32 	%r213, %r212, %r211;
	ld.shared.u32 	%r214, [%r25];
	min.s32 	%r215, %r214, %r213;
	st.shared.u32 	[%r25], %r215;
	bar.sync 	0;
	ld.shared.u32 	%r216, [%r154+48];
	ld.shared.u32 	%r217, [%r156+1152];
	add.s32 	%r218, %r217, %r216;
	ld.shared.u32 	%r219, [%r25];
	min.s32 	%r220, %r219, %r218;
	st.shared.u32 	[%r25], %r220;
	bar.sync 	0;
	ld.shared.u32 	%r221, [%r154+52];
	ld.shared.u32 	%r222, [%r156+1248];
	add.s32 	%r223, %r222, %r221;
	ld.shared.u32 	%r224, [%r25];
	min.s32 	%r225, %r224, %r223;
	st.shared.u32 	[%r25], %r225;
	bar.sync 	0;
	ld.shared.u32 	%r226, [%r154+56];
	ld.shared.u32 	%r227, [%r156+1344];
	add.s32 	%r228, %r227, %r226;
	ld.shared.u32 	%r229, [%r25];
	min.s32 	%r230, %r229, %r228;
	st.shared.u32 	[%r25], %r230;
	bar.sync 	0;
	ld.shared.u32 	%r231, [%r154+60];
	ld.shared.u32 	%r232, [%r156+1440];
	add.s32 	%r233, %r232, %r231;
	ld.shared.u32 	%r234, [%r25];
	min.s32 	%r235, %r234, %r233;
	st.shared.u32 	[%r25], %r235;
	bar.sync 	0;
	ld.shared.u32 	%r236, [%r154+64];
	ld.shared.u32 	%r237, [%r156+1536];
	add.s32 	%r238, %r237, %r236;
	ld.shared.u32 	%r239, [%r25];
	min.s32 	%r240, %r239, %r238;
	st.shared.u32 	[%r25], %r240;
	bar.sync 	0;
	ld.shared.u32 	%r241, [%r154+68];
	ld.shared.u32 	%r242, [%r156+1632];
	add.s32 	%r243, %r242, %r241;
	ld.shared.u32 	%r244, [%r25];
	min.s32 	%r245, %r244, %r243;
	st.shared.u32 	[%r25], %r245;
	bar.sync 	0;
	ld.shared.u32 	%r246, [%r154+72];
	ld.shared.u32 	%r247, [%r156+1728];
	add.s32 	%r248, %r247, %r246;
	ld.shared.u32 	%r249, [%r25];
	min.s32 	%r250, %r249, %r248;
	st.shared.u32 	[%r25], %r250;
	bar.sync 	0;
	ld.shared.u32 	%r251, [%r154+76];
	ld.shared.u32 	%r252, [%r156+1824];
	add.s32 	%r253, %r252, %r251;
	ld.shared.u32 	%r254, [%r25];
	min.s32 	%r255, %r254, %r253;
	st.shared.u32 	[%r25], %r255;
	bar.sync 	0;
	ld.shared.u32 	%r256, [%r154+80];
	ld.shared.u32 	%r257, [%r156+1920];
	add.s32 	%r258, %r257, %r256;
	ld.shared.u32 	%r259, [%r25];
	min.s32 	%r260, %r259, %r258;
	st.shared.u32 	[%r25], %r260;
	bar.sync 	0;
	ld.shared.u32 	%r261, [%r154+84];
	ld.shared.u32 	%r262, [%r156+2016];
	add.s32 	%r263, %r262, %r261;
	ld.shared.u32 	%r264, [%r25];
	min.s32 	%r265, %r264, %r263;
	st.shared.u32 	[%r25], %r265;
	bar.sync 	0;
	ld.shared.u32 	%r266, [%r154+88];
	ld.shared.u32 	%r267, [%r156+2112];
	add.s32 	%r268, %r267, %r266;
	ld.shared.u32 	%r269, [%r25];
	min.s32 	%r270, %r269, %r268;
	st.shared.u32 	[%r25], %r270;
	bar.sync 	0;
	ld.shared.u32 	%r271, [%r154+92];
	ld.shared.u32 	%r272, [%r156+2208];
	add.s32 	%r273, %r272, %r271;
	ld.shared.u32 	%r274, [%r25];
	min.s32 	%r275, %r274, %r273;
	st.shared.u32 	[%r25], %r275;
	bar.sync 	0;
	ld.shared.u32 	%r276, [%r15];
	st.global.u32 	[%rd8], %r276;
	ret;

}
	// .globl	_Z34floyd_warshall_block_kernel_phase3iiPiii
.visible .entry _Z34floyd_warshall_block_kernel_phase3iiPiii(
	.param .u32 _Z34floyd_warshall_block_kernel_phase3iiPiii_param_0,
	.param .u32 _Z34floyd_warshall_block_kernel_phase3iiPiii_param_1,
	.param .u64 .ptr .align 1 _Z34floyd_warshall_block_kernel_phase3iiPiii_param_2,
	.param .u32 _Z34floyd_warshall_block_kernel_phase3iiPiii_param_3,
	.param .u32 _Z34floyd_warshall_block_kernel_phase3iiPiii_param_4
)
{
	.reg .b32 	%r<136>;
	.reg .b64 	%rd<9>;
	// demoted variable
	.shared .align 4 .b8 _ZZ34floyd_warshall_block_kernel_phase3iiPiiiE1A[2304];
	// demoted variable
	.shared .align 4 .b8 _ZZ34floyd_warshall_block_kernel_phase3iiPiiiE1B[2304];
	// demoted variable
	.shared .align 4 .b8 _ZZ34floyd_warshall_block_kernel_phase3iiPiiiE1C[2304];
	ld.param.u32 	%r1, [_Z34floyd_warshall_block_kernel_phase3iiPiii_param_0];
	ld.param.u32 	%r2, [_Z34floyd_warshall_block_kernel_phase3iiPiii_param_1];
	ld.param.u64 	%rd1, [_Z34floyd_warshall_block_kernel_phase3iiPiii_param_2];
	ld.param.u32 	%r3, [_Z34floyd_warshall_block_kernel_phase3iiPiii_param_3];
	ld.param.u32 	%r4, [_Z34floyd_warshall_block_kernel_phase3iiPiii_param_4];
	cvta.to.global.u64 	%rd2, %rd1;
	mov.u32 	%r5, %ctaid.x;
	add.s32 	%r6, %r3, %r5;
	mov.u32 	%r7, %ctaid.y;
	add.s32 	%r8, %r4, %r7;
	mov.u32 	%r9, %tid.y;
	mov.u32 	%r10, %tid.x;
	mad.lo.s32 	%r11, %r8, 24, %r9;
	mul.lo.s32 	%r12, %r11, %r1;
	mad.lo.s32 	%r13, %r6, 24, %r10;
	add.s32 	%r14, %r12, %r13;
	mul.wide.u32 	%rd3, %r14, 4;
	add.s64 	%rd4, %rd2, %rd3;
	ld.global.u32 	%r15, [%rd4];
	mad.lo.s32 	%r16, %r9, 24, %r10;
	shl.b32 	%r17, %r16, 2;
	mov.u32 	%r18, _ZZ34floyd_warshall_block_kernel_phase3iiPiiiE1C;
	add.s32 	%r19, %r18, %r17;
	st.shared.u32 	[%r19], %r15;
	mul.lo.s32 	%r20, %r2, 24;
	add.s32 	%r21, %r20, %r10;
	add.s32 	%r22, %r21, %r12;
	mul.wide.u32 	%rd5, %r22, 4;
	add.s64 	%rd6, %rd2, %rd5;
	ld.global.u32 	%r23, [%rd6];
	mad.lo.s32 	%r24, %r10, 24, %r9;
	shl.b32 	%r25, %r24, 2;
	mov.u32 	%r26, _ZZ34floyd_warshall_block_kernel_phase3iiPiiiE1A;
	add.s32 	%r27, %r26, %r25;
	st.shared.u32 	[%r27], %r23;
	add.s32 	%r28, %r20, %r9;
	mad.lo.s32 	%r29, %r28, %r1, %r13;
	mul.wide.u32 	%rd7, %r29, 4;
	add.s64 	%rd8, %rd2, %rd7;
	ld.global.u32 	%r30, [%rd8];
	mov.u32 	%r31, _ZZ34floyd_warshall_block_kernel_phase3iiPiiiE1B;
	add.s32 	%r32, %r31, %r17;
	st.shared.u32 	[%r32], %r30;
	bar.sync 	0;
	add.s32 	%r33, %r18, %r25;
	ld.shared.u32 	%r34, [%r33];
	shl.b32 	%r35, %r10, 2;
	add.s32 	%r36, %r26, %r35;
	ld.shared.u32 	%r37, [%r36];
	shl.b32 	%r38, %r9, 2;
	add.s32 	%r39, %r31, %r38;
	ld.shared.u32 	%r40, [%r39];
	add.s32 	%r41, %r40, %r37;
	min.s32 	%r42, %r34, %r41;
	ld.shared.u32 	%r43, [%r36+96];
	ld.shared.u32 	%r44, [%r39+96];
	add.s32 	%r45, %r44, %r43;
	min.s32 	%r46, %r42, %r45;
	ld.shared.u32 	%r47, [%r36+192];
	ld.shared.u32 	%r48, [%r39+192];
	add.s32 	%r49, %r48, %r47;
	min.s32 	%r50, %r46, %r49;
	ld.shared.u32 	%r51, [%r36+288];
	ld.shared.u32 	%r52, [%r39+288];
	add.s32 	%r53, %r52, %r51;
	min.s32 	%r54, %r50, %r53;
	ld.shared.u32 	%r55, [%r36+384];
	ld.shared.u32 	%r56, [%r39+384];
	add.s32 	%r57, %r56, %r55;
	min.s32 	%r58, %r54, %r57;
	ld.shared.u32 	%r59, [%r36+480];
	ld.shared.u32 	%r60, [%r39+480];
	add.s32 	%r61, %r60, %r59;
	min.s32 	%r62, %r58, %r61;
	ld.shared.u32 	%r63, [%r36+576];
	ld.shared.u32 	%r64, [%r39+576];
	add.s32 	%r65, %r64, %r63;
	min.s32 	%r66, %r62, %r65;
	ld.shared.u32 	%r67, [%r36+672];
	ld.shared.u32 	%r68, [%r39+672];
	add.s32 	%r69, %r68, %r67;
	min.s32 	%r70, %r66, %r69;
	ld.shared.u32 	%r71, [%r36+768];
	ld.shared.u32 	%r72, [%r39+768];
	add.s32 	%r73, %r72, %r71;
	min.s32 	%r74, %r70, %r73;
	ld.shared.u32 	%r75, [%r36+864];
	ld.shared.u32 	%r76, [%r39+864];
	add.s32 	%r77, %r76, %r75;
	min.s32 	%r78, %r74, %r77;
	ld.shared.u32 	%r79, [%r36+960];
	ld.shared.u32 	%r80, [%r39+960];
	add.s32 	%r81, %r80, %r79;
	min.s32 	%r82, %r78, %r81;
	ld.shared.u32 	%r83, [%r36+1056];
	ld.shared.u32 	%r84, [%r39+1056];
	add.s32 	%r85, %r84, %r83;
	min.s32 	%r86, %r82, %r85;
	ld.shared.u32 	%r87, [%r36+1152];
	ld.shared.u32 	%r88, [%r39+1152];
	add.s32 	%r89, %r88, %r87;
	min.s32 	%r90, %r86, %r89;
	ld.shared.u32 	%r91, [%r36+1248];
	ld.shared.u32 	%r92, [%r39+1248];
	add.s32 	%r93, %r92, %r91;
	min.s32 	%r94, %r90, %r93;
	ld.shared.u32 	%r95, [%r36+1344];
	ld.shared.u32 	%r96, [%r39+1344];
	add.s32 	%r97, %r96, %r95;
	min.s32 	%r98, %r94, %r97;
	ld.shared.u32 	%r99, [%r36+1440];
	ld.shared.u32 	%r100, [%r39+1440];
	add.s32 	%r101, %r100, %r99;
	min.s32 	%r102, %r98, %r101;
	ld.shared.u32 	%r103, [%r36+1536];
	ld.shared.u32 	%r104, [%r39+1536];
	add.s32 	%r105, %r104, %r103;
	min.s32 	%r106, %r102, %r105;
	ld.shared.u32 	%r107, [%r36+1632];
	ld.shared.u32 	%r108, [%r39+1632];
	add.s32 	%r109, %r108, %r107;
	min.s32 	%r110, %r106, %r109;
	ld.shared.u32 	%r111, [%r36+1728];
	ld.shared.u32 	%r112, [%r39+1728];
	add.s32 	%r113, %r112, %r111;
	min.s32 	%r114, %r110, %r113;
	ld.shared.u32 	%r115, [%r36+1824];
	ld.shared.u32 	%r116, [%r39+1824];
	add.s32 	%r117, %r116, %r115;
	min.s32 	%r118, %r114, %r117;
	ld.shared.u32 	%r119, [%r36+1920];
	ld.shared.u32 	%r120, [%r39+1920];
	add.s32 	%r121, %r120, %r119;
	min.s32 	%r122, %r118, %r121;
	ld.shared.u32 	%r123, [%r36+2016];
	ld.shared.u32 	%r124, [%r39+2016];
	add.s32 	%r125, %r124, %r123;
	min.s32 	%r126, %r122, %r125;
	ld.shared.u32 	%r127, [%r36+2112];
	ld.shared.u32 	%r128, [%r39+2112];
	add.s32 	%r129, %r128, %r127;
	min.s32 	%r130, %r126, %r129;
	ld.shared.u32 	%r131, [%r36+2208];
	ld.shared.u32 	%r132, [%r39+2208];
	add.s32 	%r133, %r132, %r131;
	min.s32 	%r134, %r130, %r133;
	st.shared.u32 	[%r33], %r134;
	bar.sync 	0;
	ld.shared.u32 	%r135, [%r19];
	st.global.u32 	[%rd4], %r135;
	ret;

}
	// .globl	_Z35floyd_warshall_block_kernel_phase21iiPii
.visible .entry _Z35floyd_warshall_block_kernel_phase21iiPii(
	.param .u32 _Z35floyd_warshall_block_kernel_phase21iiPii_param_0,
	.param .u32 _Z35floyd_warshall_block_kernel_phase21iiPii_param_1,
	.param .u64 .ptr .align 1 _Z35floyd_warshall_block_kernel_phase21iiPii_param_2,
	.param .u32 _Z35floyd_warshall_block_kernel_phase21iiPii_param_3
)
{
	.reg .b32 	%r<151>;
	.reg .b64 	%rd<7>;
	// demoted variable
	.shared .align 4 .b8 _ZZ35floyd_warshall_block_kernel_phase21iiPiiE1B[2304];
	// demoted variable
	.shared .align 4 .b8 _ZZ35floyd_warshall_block_kernel_phase21iiPiiE1C[2304];
	ld.param.u32 	%r1, [_Z35floyd_warshall_block_kernel_phase21iiPii_param_0];
	ld.param.u32 	%r2, [_Z35floyd_warshall_block_kernel_phase21iiPii_param_1];
	ld.param.u64 	%rd1, [_Z35floyd_warshall_block_kernel_phase21iiPii_param_2];
	ld.param.u32 	%r3, [_Z35floyd_warshall_block_kernel_phase21iiPii_param_3];
	cvta.to.global.u64 	%rd2, %rd1;
	mov.u32 	%r4, %ctaid.x;
	add.s32 	%r5, %r3, %r4;
	mov.u32 	%r6, %tid.y;
	mov.u32 	%r7, %tid.x;
	mad.lo.s32 	%r8, %r5, 24, %r6;
	mul.lo.s32 	%r9, %r2, 24;
	add.s32 	%r10, %r9, %r7;
	mad.lo.s32 	%r11, %r8, %r1, %r10;
	mul.wide.u32 	%rd3, %r11, 4;
	add.s64 	%rd4, %rd2, %rd3;
	ld.global.u32 	%r12, [%rd4];
	mad.lo.s32 	%r13, %r6, 24, %r7;
	shl.b32 	%r14, %r13, 2;
	mov.u32 	%r15, _ZZ35floyd_warshall_block_kernel_phase21iiPiiE1C;
	add.s32 	%r16, %r15, %r14;
	st.shared.u32 	[%r16], %r12;
	add.s32 	%r17, %r9, %r6;
	mad.lo.s32 	%r18, %r17, %r1, %r10;
	mul.wide.u32 	%rd5, %r18, 4;
	add.s64 	%rd6, %rd2, %rd5;
	ld.global.u32 	%r19, [%rd6];
	mov.u32 	%r20, _ZZ35floyd_warshall_block_kernel_phase21iiPiiE1B;
	add.s32 	%r21, %r20, %r14;
	st.shared.u32 	[%r21], %r19;
	bar.sync 	0;
	mul.lo.s32 	%r22, %r7, 24;
	add.s32 	%r23, %r22, %r6;
	shl.b32 	%r24, %r23, 2;
	add.s32 	%r25, %r15, %r24;
	shl.b32 	%r26, %r22, 2;
	add.s32 	%r27, %r15, %r26;
	ld.shared.u32 	%r28, [%r27];
	shl.b32 	%r29, %r6, 2;
	add.s32 	%r30, %r20, %r29;
	ld.shared.u32 	%r31, [%r30];
	add.s32 	%r32, %r31, %r28;
	ld.shared.u32 	%r33, [%r25];
	min.s32 	%r34, %r33, %r32;
	st.shared.u32 	[%r25], %r34;
	bar.sync 	0;
	ld.shared.u32 	%r35, [%r27+4];
	ld.shared.u32 	%r36, [%r30+96];
	add.s32 	%r37, %r36, %r35;
	ld.shared.u32 	%r38, [%r25];
	min.s32 	%r39, %r38, %r37;
	st.shared.u32 	[%r25], %r39;
	bar.sync 	0;
	ld.shared.u32 	%r40, [%r27+8];
	ld.shared.u32 	%r41, [%r30+192];
	add.s32 	%r42, %r41, %r40;
	ld.shared.u32 	%r43, [%r25];
	min.s32 	%r44, %r43, %r42;
	st.shared.u32 	[%r25], %r44;
	bar.sync 	0;
	ld.shared.u32 	%r45, [%r27+12];
	ld.shared.u32 	%r46, [%r30+288];
	add.s32 	%r47, %r46, %r45;
	ld.shared.u32 	%r48, [%r25];
	min.s32 	%r49, %r48, %r47;
	st.shared.u32 	[%r25], %r49;
	bar.sync 	0;
	ld.shared.u32 	%r50, [%r27+16];
	ld.shared.u32 	%r51, [%r30+384];
	add.s32 	%r52, %r51, %r50;
	ld.shared.u32 	%r53, [%r25];
	min.s32 	%r54, %r53, %r52;
	st.shared.u32 	[%r25], %r54;
	bar.sync 	0;
	ld.shared.u32 	%r55, [%r27+20];
	ld.shared.u32 	%r56, [%r30+480];
	add.s32 	%r57, %r56, %r55;
	ld.shared.u32 	%r58, [%r25];
	min.s32 	%r59, %r58, %r57;
	st.shared.u32 	[%r25], %r59;
	bar.sync 	0;
	ld.shared.u32 	%r60, [%r27+24];
	ld.shared.u32 	%r61, [%r30+576];
	add.s32 	%r62, %r61, %r60;
	ld.shared.u32 	%r63, [%r25];
	min.s32 	%r64, %r63, %r62;
	st.shared.u32 	[%r25], %r64;
	bar.sync 	0;
	ld.shared.u32 	%r65, [%r27+28];
	ld.shared.u32 	%r66, [%r30+672];
	add.s32 	%r67, %r66, %r65;
	ld.shared.u32 	%r68, [%r25];
	min.s32 	%r69, %r68, %r67;
	st.shared.u32 	[%r25], %r69;
	bar.sync 	0;
	ld.shared.u32 	%r70, [%r27+32];
	ld.shared.u32 	%r71, [%r30+768];
	add.s32 	%r72, %r71, %r70;
	ld.shared.u32 	%r73, [%r25];
	min.s32 	%r74, %r73, %r72;
	st.shared.u32 	[%r25], %r74;
	bar.sync 	0;
	ld.shared.u32 	%r75, [%r27+36];
	ld.shared.u32 	%r76, [%r30+864];
	add.s32 	%r77, %r76, %r75;
	ld.shared.u32 	%r78, [%r25];
	min.s32 	%r79, %r78, %r77;
	st.shared.u32 	[%r25], %r79;
	bar.sync 	0;
	ld.shared.u32 	%r80, [%r27+40];
	ld.shared.u32 	%r81, [%r30+960];
	add.s32 	%r82, %r81, %r80;
	ld.shared.u32 	%r83, [%r25];
	min.s32 	%r84, %r83, %r82;
	st.shared.u32 	[%r25], %r84;
	bar.sync 	0;
	ld.shared.u32 	%r85, [%r27+44];
	ld.shared.u32 	%r86, [%r30+1056];
	add.s32 	%r87, %r86, %r85;
	ld.shared.u32 	%r88, [%r25];
	min.s32 	%r89, %r88, %r87;
	st.shared.u32 	[%r25], %r89;
	bar.sync 	0;
	ld.shared.u32 	%r90, [%r27+48];
	ld.shared.u32 	%r91, [%r30+1152];
	add.s32 	%r92, %r91, %r90;
	ld.shared.u32 	%r93, [%r25];
	min.s32 	%r94, %r93, %r92;
	st.shared.u32 	[%r25], %r94;
	bar.sync 	0;
	ld.shared.u32 	%r95, [%r27+52];
	ld.shared.u32 	%r96, [%r30+1248];
	add.s32 	%r97, %r96, %r95;
	ld.shared.u32 	%r98, [%r25];
	min.s32 	%r99, %r98, %r97;
	st.shared.u32 	[%r25], %r99;
	bar.sync 	0;
	ld.shared.u32 	%r100, [%r27+56];
	ld.shared.u32 	%r101, [%r30+1344];
	add.s32 	%r102, %r101, %r100;
	ld.shared.u32 	%r103, [%r25];
	min.s32 	%r104, %r103, %r102;
	st.shared.u32 	[%r25], %r104;
	bar.sync 	0;
	ld.shared.u32 	%r105, [%r27+60];
	ld.shared.u32 	%r106, [%r30+1440];
	add.s32 	%r107, %r106, %r105;
	ld.shared.u32 	%r108, [%r25];
	min.s32 	%r109, %r108, %r107;
	st.shared.u32 	[%r25], %r109;
	bar.sync 	0;
	ld.shared.u32 	%r110, [%r27+64];
	ld.shared.u32 	%r111, [%r30+1536];
	add.s32 	%r112, %r111, %r110;
	ld.shared.u32 	%r113, [%r25];
	min.s32 	%r114, %r113, %r112;
	st.shared.u32 	[%r25], %r114;
	bar.sync 	0;
	ld.shared.u32 	%r115, [%r27+68];
	ld.shared.u32 	%r116, [%r30+1632];
	add.s32 	%r117, %r116, %r115;
	ld.shared.u32 	%r118, [%r25];
	min.s32 	%r119, %r118, %r117;
	st.shared.u32 	[%r25], %r119;
	bar.sync 	0;
	ld.shared.u32 	%r120, [%r27+72];
	ld.shared.u32 	%r121, [%r30+1728];
	add.s32 	%r122, %r121, %r120;
	ld.shared.u32 	%r123, [%r25];
	min.s32 	%r124, %r123, %r122;
	st.shared.u32 	[%r25], %r124;
	bar.sync 	0;
	ld.shared.u32 	%r125, [%r27+76];
	ld.shared.u32 	%r126, [%r30+1824];
	add.s32 	%r127, %r126, %r125;
	ld.shared.u32 	%r128, [%r25];
	min.s32 	%r129, %r128, %r127;
	st.shared.u32 	[%r25], %r129;
	bar.sync 	0;
	ld.shared.u32 	%r130, [%r27+80];
	ld.shared.u32 	%r131, [%r30+1920];
	add.s32 	%r132, %r131, %r130;
	ld.shared.u32 	%r133, [%r25];
	min.s32 	%r134, %r133, %r132;
	st.shared.u32 	[%r25], %r134;
	bar.sync 	0;
	ld.shared.u32 	%r135, [%r27+84];
	ld.shared.u32 	%r136, [%r30+2016];
	add.s32 	%r137, %r136, %r135;
	ld.shared.u32 	%r138, [%r25];
	min.s32 	%r139, %r138, %r137;
	st.shared.u32 	[%r25], %r139;
	bar.sync 	0;
	ld.shared.u32 	%r140, [%r27+88];
	ld.shared.u32 	%r141, [%r30+2112];
	add.s32 	%r142, %r141, %r140;
	ld.shared.u32 	%r143, [%r25];
	min.s32 	%r144, %r143, %r142;
	st.shared.u32 	[%r25], %r144;
	bar.sync 	0;
	ld.shared.u32 	%r145, [%r27+92];
	ld.shared.u32 	%r146, [%r30+2208];
	add.s32 	%r147, %r146, %r145;
	ld.shared.u32 	%r148, [%r25];
	min.s32 	%r149, %r148, %r147;
	st.shared.u32 	[%r25], %r149;
	bar.sync 	0;
	ld.shared.u32 	%r150, [%r16];
	st.global.u32 	[%rd4], %r150;
	ret;

}
	// .globl	_Z35floyd_warshall_block_kernel_phase22iiPii
.visible .entry _Z35floyd_warshall_block_kernel_phase22iiPii(
	.param .u32 _Z35floyd_warshall_block_kernel_phase22iiPii_param_0,
	.param .u32 _Z35floyd_warshall_block_kernel_phase22iiPii_param_1,
	.param .u64 .ptr .align 1 _Z35floyd_warshall_block_kernel_phase22iiPii_param_2,
	.param .u32 _Z35floyd_warshall_block_kernel_phase22iiPii_param_3
)
{
	.reg .b32 	%r<152>;
	.reg .b64 	%rd<7>;
	// demoted variable
	.shared .align 4 .b8 _ZZ35floyd_warshall_block_kernel_phase22iiPiiE1B[2304];
	// demoted variable
	.shared .align 4 .b8 _ZZ35floyd_warshall_block_kernel_phase22iiPiiE1C[2304];
	ld.param.u32 	%r1, [_Z35floyd_warshall_block_kernel_phase22iiPii_param_0];
	ld.param.u32 	%r2, [_Z35floyd_warshall_block_kernel_phase22iiPii_param_1];
	ld.param.u64 	%rd1, [_Z35floyd_warshall_block_kernel_phase22iiPii_param_2];
	ld.param.u32 	%r3, [_Z35floyd_warshall_block_kernel_phase22iiPii_param_3];
	cvta.to.global.u64 	%rd2, %rd1;
	mov.u32 	%r4, %ctaid.x;
	add.s32 	%r5, %r3, %r4;
	mov.u32 	%r6, %tid.y;
	mov.u32 	%r7, %tid.x;
	mul.lo.s32 	%r8, %r2, 24;
	add.s32 	%r9, %r8, %r6;
	mul.lo.s32 	%r10, %r9, %r1;
	add.s32 	%r11, %r8, %r7;
	add.s32 	%r12, %r11, %r10;
	mul.wide.u32 	%rd3, %r12, 4;
	add.s64 	%rd4, %rd2, %rd3;
	ld.global.u32 	%r13, [%rd4];
	mad.lo.s32 	%r14, %r6, 24, %r7;
	shl.b32 	%r15, %r14, 2;
	mov.u32 	%r16, _ZZ35floyd_warshall_block_kernel_phase22iiPiiE1B;
	add.s32 	%r17, %r16, %r15;
	st.shared.u32 	[%r17], %r13;
	add.s32 	%r18, %r10, %r7;
	mad.lo.s32 	%r19, %r5, 24, %r18;
	mul.wide.u32 	%rd5, %r19, 4;
	add.s64 	%rd6, %rd2, %rd5;
	ld.global.u32 	%r20, [%rd6];
	mov.u32 	%r21, _ZZ35floyd_warshall_block_kernel_phase22iiPiiE1C;
	add.s32 	%r22, %r21, %r15;
	st.shared.u32 	[%r22], %r20;
	bar.sync 	0;
	mul.lo.s32 	%r23, %r7, 24;
	add.s32 	%r24, %r23, %r6;
	shl.b32 	%r25, %r24, 2;
	add.s32 	%r26, %r21, %r25;
	shl.b32 	%r27, %r23, 2;
	add.s32 	%r28, %r16, %r27;
	ld.shared.u32 	%r29, [%r28];
	shl.b32 	%r30, %r6, 2;
	add.s32 	%r31, %r21, %r30;
	ld.shared.u32 	%r32, [%r31];
	add.s32 	%r33, %r32, %r29;
	ld.shared.u32 	%r34, [%r26];
	min.s32 	%r35, %r34, %r33;
	st.shared.u32 	[%r26], %r35;
	bar.sync 	0;
	ld.shared.u32 	%r36, [%r28+4];
	ld.shared.u32 	%r37, [%r31+96];
	add.s32 	%r38, %r37, %r36;
	ld.shared.u32 	%r39, [%r26];
	min.s32 	%r40, %r39, %r38;
	st.shared.u32 	[%r26], %r40;
	bar.sync 	0;
	ld.shared.u32 	%r41, [%r28+8];
	ld.shared.u32 	%r42, [%r31+192];
	add.s32 	%r43, %r42, %r41;
	ld.shared.u32 	%r44, [%r26];
	min.s32 	%r45, %r44, %r43;
	st.shared.u32 	[%r26], %r45;
	bar.sync 	0;
	ld.shared.u32 	%r46, [%r28+12];
	ld.shared.u32 	%r47, [%r31+288];
	add.s32 	%r48, %r47, %r46;
	ld.shared.u32 	%r49, [%r26];
	min.s32 	%r50, %r49, %r48;
	st.shared.u32 	[%r26], %r50;
	bar.sync 	0;
	ld.shared.u32 	%r51, [%r28+16];
	ld.shared.u32 	%r52, [%r31+384];
	add.s32 	%r53, %r52, %r51;
	ld.shared.u32 	%r54, [%r26];
	min.s32 	%r55, %r54, %r53;
	st.shared.u32 	[%r26], %r55;
	bar.sync 	0;
	ld.shared.u32 	%r56, [%r28+20];
	ld.shared.u32 	%r57, [%r31+480];
	add.s32 	%r58, %r57, %r56;
	ld.shared.u32 	%r59, [%r26];
	min.s32 	%r60, %r59, %r58;
	st.shared.u32 	[%r26], %r60;
	bar.sync 	0;
	ld.shared.u32 	%r61, [%r28+24];
	ld.shared.u32 	%r62, [%r31+576];
	add.s32 	%r63, %r62, %r61;
	ld.shared.u32 	%r64, [%r26];
	min.s32 	%r65, %r64, %r63;
	st.shared.u32 	[%r26], %r65;
	bar.sync 	0;
	ld.shared.u32 	%r66, [%r28+28];
	ld.shared.u32 	%r67, [%r31+672];
	add.s32 	%r68, %r67, %r66;
	ld.shared.u32 	%r69, [%r26];
	min.s32 	%r70, %r69, %r68;
	st.shared.u32 	[%r26], %r70;
	bar.sync 	0;
	ld.shared.u32 	%r71, [%r28+32];
	ld.shared.u32 	%r72, [%r31+768];
	add.s32 	%r73, %r72, %r71;
	ld.shared.u32 	%r74, [%r26];
	min.s32 	%r75, %r74, %r73;
	st.shared.u32 	[%r26], %r75;
	bar.sync 	0;
	ld.shared.u32 	%r76, [%r28+36];
	ld.shared.u32 	%r77, [%r31+864];
	add.s32 	%r78, %r77, %r76;
	ld.shared.u32 	%r79, [%r26];
	min.s32 	%r80, %r79, %r78;
	st.shared.u32 	[%r26], %r80;
	bar.sync 	0;
	ld.shared.u32 	%r81, [%r28+40];
	ld.shared.u32 	%r82, [%r31+960];
	add.s32 	%r83, %r82, %r81;
	ld.shared.u32 	%r84, [%r26];
	min.s32 	%r85, %r84, %r83;
	st.shared.u32 	[%r26], %r85;
	bar.sync 	0;
	ld.shared.u32 	%r86, [%r28+44];
	ld.shared.u32 	%r87, [%r31+1056];
	add.s32 	%r88, %r87, %r86;
	ld.shared.u32 	%r89, [%r26];
	min.s32 	%r90, %r89, %r88;
	st.shared.u32 	[%r26], %r90;
	bar.sync 	0;
	ld.shared.u32 	%r91, [%r28+48];
	ld.shared.u32 	%r92, [%r31+1152];
	add.s32 	%r93, %r92, %r91;
	ld.shared.u32 	%r94, [%r26];
	min.s32 	%r95, %r94, %r93;
	st.shared.u32 	[%r26], %r95;
	bar.sync 	0;
	ld.shared.u32 	%r96, [%r28+52];
	ld.shared.u32 	%r97, [%r31+1248];
	add.s32 	%r98, %r97, %r96;
	ld.shared.u32 	%r99, [%r26];
	min.s32 	%r100, %r99, %r98;
	st.shared.u32 	[%r26], %r100;
	bar.sync 	0;
	ld.shared.u32 	%r101, [%r28+56];
	ld.shared.u32 	%r102, [%r31+1344];
	add.s32 	%r103, %r102, %r101;
	ld.shared.u32 	%r104, [%r26];
	min.s32 	%r105, %r104, %r103;
	st.shared.u32 	[%r26], %r105;
	bar.sync 	0;
	ld.shared.u32 	%r106, [%r28+60];
	ld.shared.u32 	%r107, [%r31+1440];
	add.s32 	%r108, %r107, %r106;
	ld.shared.u32 	%r109, [%r26];
	min.s32 	%r110, %r109, %r108;
	st.shared.u32 	[%r26], %r110;
	bar.sync 	0;
	ld.shared.u32 	%r111, [%r28+64];
	ld.shared.u32 	%r112, [%r31+1536];
	add.s32 	%r113, %r112, %r111;
	ld.shared.u32 	%r114, [%r26];
	min.s32 	%r115, %r114, %r113;
	st.shared.u32 	[%r26], %r115;
	bar.sync 	0;
	ld.shared.u32 	%r116, [%r28+68];
	ld.shared.u32 	%r117, [%r31+1632];
	add.s32 	%r118, %r117, %r116;
	ld.shared.u32 	%r119, [%r26];
	min.s32 	%r120, %r119, %r118;
	st.shared.u32 	[%r26], %r120;
	bar.sync 	0;
	ld.shared.u32 	%r121, [%r28+72];
	ld.shared.u32 	%r122, [%r31+1728];
	add.s32 	%r123, %r122, %r121;
	ld.shared.u32 	%r124, [%r26];
	min.s32 	%r125, %r124, %r123;
	st.shared.u32 	[%r26], %r125;
	bar.sync 	0;
	ld.shared.u32 	%r126, [%r28+76];
	ld.shared.u32 	%r127, [%r31+1824];
	add.s32 	%r128, %r127, %r126;
	ld.shared.u32 	%r129, [%r26];
	min.s32 	%r130, %r129, %r128;
	st.shared.u32 	[%r26], %r130;
	bar.sync 	0;
	ld.shared.u32 	%r131, [%r28+80];
	ld.shared.u32 	%r132, [%r31+1920];
	add.s32 	%r133, %r132, %r131;
	ld.shared.u32 	%r134, [%r26];
	min.s32 	%r135, %r134, %r133;
	st.shared.u32 	[%r26], %r135;
	bar.sync 	0;
	ld.shared.u32 	%r136, [%r28+84];
	ld.shared.u32 	%r137, [%r31+2016];
	add.s32 	%r138, %r137, %r136;
	ld.shared.u32 	%r139, [%r26];
	min.s32 	%r140, %r139, %r138;
	st.shared.u32 	[%r26], %r140;
	bar.sync 	0;
	ld.shared.u32 	%r141, [%r28+88];
	ld.shared.u32 	%r142, [%r31+2112];
	add.s32 	%r143, %r142, %r141;
	ld.shared.u32 	%r144, [%r26];
	min.s32 	%r145, %r144, %r143;
	st.shared.u32 	[%r26], %r145;
	bar.sync 	0;
	ld.shared.u32 	%r146, [%r28+92];
	ld.shared.u32 	%r147, [%r31+2208];
	add.s32 	%r148, %r147, %r146;
	ld.shared.u32 	%r149, [%r26];
	min.s32 	%r150, %r149, %r148;
	st.shared.u32 	[%r26], %r150;
	bar.sync 	0;
	ld.shared.u32 	%r151, [%r22];
	st.global.u32 	[%rd6], %r151;
	ret;

}


// ===== COMPILED SASS (sm_100) =====

	.target	sm_100

	.elftype	@"ET_EXEC"


//--------------------- .note.nv.tkinfo           --------------------------
	.section	.note.nv.tkinfo,"",@"SHT_NOTE"
	.sectionflags	@"SHF_NOTE_NV_TKINFO"
	.tkinfo
        /*0018*/ 	.word	0x00000002
        /*0030*/ 	.string	""
        /*0030*/ 	.string	"ptxas"
        /*0030*/ 	.string	"Cuda compilation tools, release 13.0, V13.0.88"
        /*0030*/ 	.string	"Build cuda_13.0.r13.0/compiler.36424714_0"
        /*0030*/ 	.string	"-arch sm_100 -m 64 "



//--------------------- .note.nv.cuinfo           --------------------------
	.section	.note.nv.cuinfo,"",@"SHT_NOTE"
	.sectionflags	@"SHF_NOTE_NV_CUINFO"
        /*0018*/ 	.short	0x0002
        /*001a*/ 	.short	0x0064
        /*001c*/ 	.short	0x0082
	.zero		2


//--------------------- .nv.info                  --------------------------
	.section	.nv.info,"",@"SHT_CUDA_INFO"
	.align	4


	//----- nvinfo : EIATTR_REGCOUNT
	.align		4
        /*0000*/ 	.byte	0x04, 0x2f
        /*0002*/ 	.short	(.L_1 - .L_0)
	.align		4
.L_0:
        /*0004*/ 	.word	index@(_Z34floyd_warshall_block_kernel_phase1iiPi)
        /*0008*/ 	.word	0x0000000e


	//----- nvinfo : EIATTR_FRAME_SIZE
	.align		4
.L_1:
        /*000c*/ 	.byte	0x04, 0x11
        /*000e*/ 	.short	(.L_3 - .L_2)
	.align		4
.L_2:
        /*0010*/ 	.word	index@(_Z34floyd_warshall_block_kernel_phase1iiPi)
        /*0014*/ 	.word	0x00000000


	//----- nvinfo : EIATTR_REGCOUNT
	.align		4
.L_3:
        /*0018*/ 	.byte	0x04, 0x2f
        /*001a*/ 	.short	(.L_5 - .L_4)
	.align		4
.L_4:
        /*001c*/ 	.word	index@(_Z34floyd_warshall_block_kernel_phase2iiPi)
        /*0020*/ 	.word	0x00000018


	//----- nvinfo : EIATTR_FRAME_SIZE
	.align		4
.L_5:
        /*0024*/ 	.byte	0x04, 0x11
        /*0026*/ 	.short	(.L_7 - .L_6)
	.align		4
.L_6:
        /*0028*/ 	.word	index@(_Z34floyd_warshall_block_kernel_phase2iiPi)
        /*002c*/ 	.word	0x00000000


	//----- nvinfo : EIATTR_REGCOUNT
	.align		4
.L_7:
        /*0030*/ 	.byte	0x04, 0x2f
        /*0032*/ 	.short	(.L_9 - .L_8)
	.align		4
.L_8:
        /*0034*/ 	.word	index@(_Z34floyd_warshall_block_kernel_phase3iiPiii)
        /*0038*/ 	.word	0x0000001e


	//----- nvinfo : EIATTR_FRAME_SIZE
	.align		4
.L_9:
        /*003c*/ 	.byte	0x04, 0x11
        /*003e*/ 	.short	(.L_11 - .L_10)
	.align		4
.L_10:
        /*0040*/ 	.word	index@(_Z34floyd_warshall_block_kernel_phase3iiPiii)
        /*0044*/ 	.word	0x00000000


	//----- nvinfo : EIATTR_REGCOUNT
	.align		4
.L_11:
        /*0048*/ 	.byte	0x04, 0x2f
        /*004a*/ 	.short	(.L_13 - .L_12)
	.align		4
.L_12:
        /*004c*/ 	.word	index@(_Z35floyd_warshall_block_kernel_phase21iiPii)
        /*0050*/ 	.word	0x00000010


	//----- nvinfo : EIATTR_FRAME_SIZE
	.align		4
.L_13:
        /*0054*/ 	.byte	0x04, 0x11
        /*0056*/ 	.short	(.L_15 - .L_14)
	.align		4
.L_14:
        /*0058*/ 	.word	index@(_Z35floyd_warshall_block_kernel_phase21iiPii)
        /*005c*/ 	.word	0x00000000


	//----- nvinfo : EIATTR_REGCOUNT
	.align		4
.L_15:
        /*0060*/ 	.byte	0x04, 0x2f
        /*0062*/ 	.short	(.L_17 - .L_16)
	.align		4
.L_16:
        /*0064*/ 	.word	index@(_Z35floyd_warshall_block_kernel_phase22iiPii)
        /*0068*/ 	.word	0x00000010


	//----- nvinfo : EIATTR_FRAME_SIZE
	.align		4
.L_17:
        /*006c*/ 	.byte	0x04, 0x11
        /*006e*/ 	.short	(.L_19 - .L_18)
	.align		4
.L_18:
        /*0070*/ 	.word	index@(_Z35floyd_warshall_block_kernel_phase22iiPii)
        /*0074*/ 	.word	0x00000000


	//----- nvinfo : EIATTR_MIN_STACK_SIZE
	.align		4
.L_19:
        /*0078*/ 	.byte	0x04, 0x12
        /*007a*/ 	.short	(.L_21 - .L_20)
	.align		4
.L_20:
        /*007c*/ 	.word	index@(_Z35floyd_warshall_block_kernel_phase22iiPii)
        /*0080*/ 	.word	0x00000000


	//----- nvinfo : EIATTR_MIN_STACK_SIZE
	.align		4
.L_21:
        /*0084*/ 	.byte	0x04, 0x12
        /*0086*/ 	.short	(.L_23 - .L_22)
	.align		4
.L_22:
        /*0088*/ 	.word	index@(_Z35floyd_warshall_block_kernel_phase21iiPii)
        /*008c*/ 	.word	0x00000000


	//----- nvinfo : EIATTR_MIN_STACK_SIZE
	.align		4
.L_23:
        /*0090*/ 	.byte	0x04, 0x12
        /*0092*/ 	.short	(.L_25 - .L_24)
	.align		4
.L_24:
        /*0094*/ 	.word	index@(_Z34floyd_warshall_block_kernel_phase3iiPiii)
        /*0098*/ 	.word	0x00000000


	//----- nvinfo : EIATTR_MIN_STACK_SIZE
	.align		4
.L_25:
        /*009c*/ 	.byte	0x04, 0x12
        /*009e*/ 	.short	(.L_27 - .L_26)
	.align		4
.L_26:
        /*00a0*/ 	.word	index@(_Z34floyd_warshall_block_kernel_phase2iiPi)
        /*00a4*/ 	.word	0x00000000


	//----- nvinfo : EIATTR_MIN_STACK_SIZE
	.align		4
.L_27:
        /*00a8*/ 	.byte	0x04, 0x12
        /*00aa*/ 	.short	(.L_29 - .L_28)
	.align		4
.L_28:
        /*00ac*/ 	.word	index@(_Z34floyd_warshall_block_kernel_phase1iiPi)
        /*00b0*/ 	.word	0x00000000
.L_29:


//--------------------- .nv.compat                --------------------------
	.section	.nv.compat,"",@"SHT_CUDA_COMPAT_INFO"
	.align	4
        /*0000*/ 	.byte	0x02, 0x09, 0x00, 0x00, 0x02, 0x02, 0x01, 0x00, 0x02, 0x05, 0x05, 0x00, 0x03, 0x07, 0x01, 0x01
        /*0010*/ 	.byte	0x02, 0x03, 0x00, 0x00, 0x02, 0x06, 0x01, 0x00, 0x04, 0x0b, 0x08, 0x00, 0x09, 0x00, 0x00, 0x00
        /*0020*/ 	.byte	0x00, 0x00, 0x00, 0x00


//--------------------- .nv.info._Z35floyd_warshall_block_kernel_phase22iiPii --------------------------
	.section	.nv.info._Z35floyd_warshall_block_kernel_phase22iiPii,"",@"SHT_CUDA_INFO"
	.sectionflags	@""
	.align	4


	//----- nvinfo : EIATTR_CUDA_API_VERSION
	.align		4
        /*0000*/ 	.byte	0x04, 0x37
        /*0002*/ 	.short	(.L_31 - .L_30)
.L_30:
        /*0004*/ 	.word	0x00000082


	//----- nvinfo : EIATTR_KPARAM_INFO
	.align		4
.L_31:
        /*0008*/ 	.byte	0x04, 0x17
        /*000a*/ 	.short	(.L_33 - .L_32)
.L_32:
        /*000c*/ 	.word	0x00000000
        /*0010*/ 	.short	0x0003
        /*0012*/ 	.short	0x0010
        /*0014*/ 	.byte	0x00, 0xf0, 0x11, 0x00


	//----- nvinfo : EIATTR_KPARAM_INFO
	.align		4
.L_33:
        /*0018*/ 	.byte	0x04, 0x17
        /*001a*/ 	.short	(.L_35 - .L_34)
.L_34:
        /*001c*/ 	.word	0x00000000
        /*0020*/ 	.short	0x0002
        /*0022*/ 	.short	0x0008
        /*0024*/ 	.byte	0x00, 0xf5, 0x21, 0x00


	//----- nvinfo : EIATTR_KPARAM_INFO
	.align		4
.L_35:
        /*0028*/ 	.byte	0x04, 0x17
        /*002a*/ 	.short	(.L_37 - .L_36)
.L_36:
        /*002c*/ 	.word	0x00000000
        /*0030*/ 	.short	0x0001
        /*0032*/ 	.short	0x0004
        /*0034*/ 	.byte	0x00, 0xf0, 0x11, 0x00


	//----- nvinfo : EIATTR_KPARAM_INFO
	.align		4
.L_37:
        /*0038*/ 	.byte	0x04, 0x17
        /*003a*/ 	.short	(.L_39 - .L_38)
.L_38:
        /*003c*/ 	.word	0x00000000
        /*0040*/ 	.short	0x0000
        /*0042*/ 	.short	0x0000
        /*0044*/ 	.byte	0x00, 0xf0, 0x11, 0x00


	//----- nvinfo : EIATTR_SPARSE_MMA_MASK
	.align		4
.L_39:
        /*0048*/ 	.byte	0x03, 0x50
        /*004a*/ 	.short	0x0000


	//----- nvinfo : EIATTR_MAXREG_COUNT
	.align		4
        /*004c*/ 	.byte	0x03, 0x1b
        /*004e*/ 	.short	0x00ff


	//----- nvinfo : EIATTR_NUM_BARRIERS
	.align		4
        /*0050*/ 	.byte	0x02, 0x4c
        /*0052*/ 	.byte	0x01
	.zero		1


	//----- nvinfo : EIATTR_MERCURY_ISA_VERSION
	.align		4
        /*0054*/ 	.byte	0x03, 0x5f
        /*0056*/ 	.short	0x0101


	//----- nvinfo : EIATTR_VRC_CTA_INIT_COUNT
	.align		4
        /*0058*/ 	.byte	0x02, 0x4a
	.zero		1
	.zero		1


	//----- nvinfo : EIATTR_EXIT_INSTR_OFFSETS
	.align		4
        /*005c*/ 	.byte	0x04, 0x1c
        /*005e*/ 	.short	(.L_41 - .L_40)


	//   ....[0]....
.L_40:
        /*0060*/ 	.word	0x00000b30


	//----- nvinfo : EIATTR_CBANK_PARAM_SIZE
	.align		4
.L_41:
        /*0064*/ 	.byte	0x03, 0x19
        /*0066*/ 	.short	0x0014


	//----- nvinfo : EIATTR_PARAM_CBANK
	.align		4
        /*0068*/ 	.byte	0x04, 0x0a
        /*006a*/ 	.short	(.L_43 - .L_42)
	.align		4
.L_42:
        /*006c*/ 	.word	index@(.nv.constant0._Z35floyd_warshall_block_kernel_phase22iiPii)
        /*0070*/ 	.short	0x0380
        /*0072*/ 	.short	0x0014


	//----- nvinfo : EIATTR_SW_WAR
	.align		4
.L_43:
        /*0074*/ 	.byte	0x04, 0x36
        /*0076*/ 	.short	(.L_45 - .L_44)
.L_44:
        /*0078*/ 	.word	0x00000008
.L_45:


//--------------------- .nv.info._Z35floyd_warshall_block_kernel_phase21iiPii --------------------------
	.section	.nv.info._Z35floyd_warshall_block_kernel_phase21iiPii,"",@"SHT_CUDA_INFO"
	.sectionflags	@""
	.align	4


	//----- nvinfo : EIATTR_CUDA_API_VERSION
	.align		4
        /*0000*/ 	.byte	0x04, 0x37
        /*0002*/ 	.short	(.L_47 - .L_46)
.L_46:
        /*0004*/ 	.word	0x00000082


	//----- nvinfo : EIATTR_KPARAM_INFO
	.align		4
.L_47:
        /*0008*/ 	.byte	0x04, 0x17
        /*000a*/ 	.short	(.L_49 - .L_48)
.L_48:
        /*000c*/ 	.word	0x00000000
        /*0010*/ 	.short	0x0003
        /*0012*/ 	.short	0x0010
        /*0014*/ 	.byte	0x00, 0xf0, 0x11, 0x00


	//----- nvinfo : EIATTR_KPARAM_INFO
	.align		4
.L_49:
        /*0018*/ 	.byte	0x04, 0x17
        /*001a*/ 	.short	(.L_51 - .L_50)
.L_50:
        /*001c*/ 	.word	0x00000000
        /*0020*/ 	.short	0x0002
        /*0022*/ 	.short	0x0008
        /*0024*/ 	.byte	0x00, 0xf5, 0x21, 0x00


	//----- nvinfo : EIATTR_KPARAM_INFO
	.align		4
.L_51:
        /*0028*/ 	.byte	0x04, 0x17
        /*002a*/ 	.short	(.L_53 - .L_52)
.L_52:
        /*002c*/ 	.word	0x00000000
        /*0030*/ 	.short	0x0001
        /*0032*/ 	.short	0x0004
        /*0034*/ 	.byte	0x00, 0xf0, 0x11, 0x00


	//----- nvinfo : EIATTR_KPARAM_INFO
	.align		4
.L_53:
        /*0038*/ 	.byte	0x04, 0x17
        /*003a*/ 	.short	(.L_55 - .L_54)
.L_54:
        /*003c*/ 	.word	0x00000000
        /*0040*/ 	.short	0x0000
        /*0042*/ 	.short	0x0000
        /*0044*/ 	.byte	0x00, 0xf0, 0x11, 0x00


	//----- nvinfo : EIATTR_SPARSE_MMA_MASK
	.align		4
.L_55:
        /*0048*/ 	.byte	0x03, 0x50
        /*004a*/ 	.short	0x0000


	//----- nvinfo : EIATTR_MAXREG_COUNT
	.align		4
        /*004c*/ 	.byte	0x03, 0x1b
        /*004e*/ 	.short	0x00ff


	//----- nvinfo : EIATTR_NUM_BARRIERS
	.align		4
        /*0050*/ 	.byte	0x02, 0x4c
        /*0052*/ 	.byte	0x01
	.zero		1


	//----- nvinfo : EIATTR_MERCURY_ISA_VERSION
	.align		4
        /*0054*/ 	.byte	0x03, 0x5f
        /*0056*/ 	.short	0x0101


	//----- nvinfo : EIATTR_VRC_CTA_INIT_COUNT
	.align		4
        /*0058*/ 	.byte	0x02, 0x4a
	.zero		1
	.zero		1


	//----- nvinfo : EIATTR_EXIT_INSTR_OFFSETS
	.align		4
        /*005c*/ 	.byte	0x04, 0x1c
        /*005e*/ 	.short	(.L_57 - .L_56)


	//   ....[0]....
.L_56:
        /*0060*/ 	.word	0x00000b30


	//----- nvinfo : EIATTR_CBANK_PARAM_SIZE
	.align		4
.L_57:
        /*0064*/ 	.byte	0x03, 0x19
        /*0066*/ 	.short	0x0014


	//----- nvinfo : EIATTR_PARAM_CBANK
	.align		4
        /*0068*/ 	.byte	0x04, 0x0a
        /*006a*/ 	.short	(.L_59 - .L_58)
	.align		4
.L_58:
        /*006c*/ 	.word	index@(.nv.constant0._Z35floyd_warshall_block_kernel_phase21iiPii)
        /*0070*/ 	.short	0x0380
        /*0072*/ 	.short	0x0014


	//----- nvinfo : EIATTR_SW_WAR
	.align		4
.L_59:
        /*0074*/ 	.byte	0x04, 0x36
        /*0076*/ 	.short	(.L_61 - .L_60)
.L_60:
        /*0078*/ 	.word	0x00000008
.L_61:


//--------------------- .nv.info._Z34floyd_warshall_block_kernel_phase3iiPiii --------------------------
	.section	.nv.info._Z34floyd_warshall_block_kernel_phase3iiPiii,"",@"SHT_CUDA_INFO"
	.sectionflags	@""
	.align	4


	//----- nvinfo : EIATTR_CUDA_API_VERSION
	.align		4
        /*0000*/ 	.byte	0x04, 0x37
        /*0002*/ 	.short	(.L_63 - .L_62)
.L_62:
        /*0004*/ 	.word	0x00000082


	//----- nvinfo : EIATTR_KPARAM_INFO
	.align		4
.L_63:
        /*0008*/ 	.byte	0x04, 0x17
        /*000a*/ 	.short	(.L_65 - .L_64)
.L_64:
        /*000c*/ 	.word	0x00000000
        /*0010*/ 	.short	0x0004
        /*0012*/ 	.short	0x0014
        /*0014*/ 	.byte	0x00, 0xf0, 0x11, 0x00


	//----- nvinfo : EIATTR_KPARAM_INFO
	.align		4
.L_65:
        /*0018*/ 	.byte	0x04, 0x17
        /*001a*/ 	.short	(.L_67 - .L_66)
.L_66:
        /*001c*/ 	.word	0x00000000
        /*0020*/ 	.short	0x0003
        /*0022*/ 	.short	0x0010
        /*0024*/ 	.byte	0x00, 0xf0, 0x11, 0x00


	//----- nvinfo : EIATTR_KPARAM_INFO
	.align		4
.L_67:
        /*0028*/ 	.byte	0x04, 0x17
        /*002a*/ 	.short	(.L_69 - .L_68)
.L_68:
        /*002c*/ 	.word	0x00000000
        /*0030*/ 	.short	0x0002
        /*0032*/ 	.short	0x0008
        /*0034*/ 	.byte	0x00, 0xf5, 0x21, 0x00


	//----- nvinfo : EIATTR_KPARAM_INFO
	.align		4
.L_69:
        /*0038*/ 	.byte	0x04, 0x17
        /*003a*/ 	.short	(.L_71 - .L_70)
.L_70:
        /*003c*/ 	.word	0x00000000
        /*0040*/ 	.short	0x0001
        /*0042*/ 	.short	0x0004
        /*0044*/ 	.byte	0x00, 0xf0, 0x11, 0x00


	//----- nvinfo : EIATTR_KPARAM_INFO
	.align		4
.L_71:
        /*0048*/ 	.byte	0x04, 0x17
        /*004a*/ 	.short	(.L_73 - .L_72)
.L_72:
        /*004c*/ 	.word	0x00000000
        /*0050*/ 	.short	0x0000
        /*0052*/ 	.short	0x0000
        /*0054*/ 	.byte	0x00, 0xf0, 0x11, 0x00


	//----- nvinfo : EIATTR_SPARSE_MMA_MASK
	.align		4
.L_73:
        /*0058*/ 	.byte	0x03, 0x50
        /*005a*/ 	.short	0x0000


	//----- nvinfo : EIATTR_MAXREG_COUNT
	.align		4
        /*005c*/ 	.byte	0x03, 0x1b
        /*005e*/ 	.short	0x00ff


	//----- nvinfo : EIATTR_NUM_BARRIERS
	.align		4
        /*0060*/ 	.byte	0x02, 0x4c
        /*0062*/ 	.byte	0x01
	.zero		1


	//----- nvinfo : EIATTR_MERCURY_ISA_VERSION
	.align		4
        /*0064*/ 	.byte	0x03, 0x5f
        /*0066*/ 	.short	0x0101


	//----- nvinfo : EIATTR_VRC_CTA_INIT_COUNT
	.align		4
        /*0068*/ 	.byte	0x02, 0x4a
	.zero		1
	.zero		1


	//----- nvinfo : EIATTR_EXIT_INSTR_OFFSETS
	.align		4
        /*006c*/ 	.byte	0x04, 0x1c
        /*006e*/ 	.short	(.L_75 - .L_74)


	//   ....[0]....
.L_74:
        /*0070*/ 	.word	0x00000780


	//----- nvinfo : EIATTR_CBANK_PARAM_SIZE
	.align		4
.L_75:
        /*0074*/ 	.byte	0x03, 0x19
        /*0076*/ 	.short	0x0018


	//----- nvinfo : EIATTR_PARAM_CBANK
	.align		4
        /*0078*/ 	.byte	0x04, 0x0a
        /*007a*/ 	.short	(.L_77 - .L_76)
	.align		4
.L_76:
        /*007c*/ 	.word	index@(.nv.constant0._Z34floyd_warshall_block_kernel_phase3iiPiii)
        /*0080*/ 	.short	0x0380
        /*0082*/ 	.short	0x0018


	//----- nvinfo : EIATTR_SW_WAR
	.align		4
.L_77:
        /*0084*/ 	.byte	0x04, 0x36
        /*0086*/ 	.short	(.L_79 - .L_78)
.L_78:
        /*0088*/ 	.word	0x00000008
.L_79:


//--------------------- .nv.info._Z34floyd_warshall_block_kernel_phase2iiPi --------------------------
	.section	.nv.info._Z34floyd_warshall_block_kernel_phase2iiPi,"",@"SHT_CUDA_INFO"
	.sectionflags	@""
	.align	4


	//----- nvinfo : EIATTR_CUDA_API_VERSION
	.align		4
        /*0000*/ 	.byte	0x04, 0x37
        /*0002*/ 	.short	(.L_81 - .L_80)
.L_80:
        /*0004*/ 	.word	0x00000082


	//----- nvinfo : EIATTR_KPARAM_INFO
	.align		4
.L_81:
        /*0008*/ 	.byte	0x04, 0x17
        /*000a*/ 	.short	(.L_83 - .L_82)
.L_82:
        /*000c*/ 	.word	0x00000000
        /*0010*/ 	.short	0x0002
        /*0012*/ 	.short	0x0008
        /*0014*/ 	.byte	0x00, 0xf5, 0x21, 0x00


	//----- nvinfo : EIATTR_KPARAM_INFO
	.align		4
.L_83:
        /*0018*/ 	.byte	0x04, 0x17
        /*001a*/ 	.short	(.L_85 - .L_84)
.L_84:
        /*001c*/ 	.word	0x00000000
        /*0020*/ 	.short	0x0001
        /*0022*/ 	.short	0x0004
        /*0024*/ 	.byte	0x00, 0xf0, 0x11, 0x00


	//----- nvinfo : EIATTR_KPARAM_INFO
	.align		4
.L_85:
        /*0028*/ 	.byte	0x04, 0x17
        /*002a*/ 	.short	(.L_87 - .L_86)
.L_86:
        /*002c*/ 	.word	0x00000000
        /*0030*/ 	.short	0x0000
        /*0032*/ 	.short	0x0000
        /*0034*/ 	.byte	0x00, 0xf0, 0x11, 0x00


	//----- nvinfo : EIATTR_SPARSE_MMA_MASK
	.align		4
.L_87:
        /*0038*/ 	.byte	0x03, 0x50
        /*003a*/ 	.short	0x0000


	//----- nvinfo : EIATTR_MAXREG_COUNT
	.align		4
        /*003c*/ 	.byte	0x03, 0x1b
        /*003e*/ 	.short	0x00ff


	//----- nvinfo : EIATTR_NUM_BARRIERS
	.align		4
        /*0040*/ 	.byte	0x02, 0x4c
        /*0042*/ 	.byte	0x01
	.zero		1


	//----- nvinfo : EIATTR_MERCURY_ISA_VERSION
	.align		4
        /*0044*/ 	.byte	0x03, 0x5f
        /*0046*/ 	.short	0x0101


	//----- nvinfo : EIATTR_VRC_CTA_INIT_COUNT
	.align		4
        /*0048*/ 	.byte	0x02, 0x4a
	.zero		1
	.zero		1


	//----- nvinfo : EIATTR_EXIT_INSTR_OFFSETS
	.align		4
        /*004c*/ 	.byte	0x04, 0x1c
        /*004e*/ 	.short	(.L_89 - .L_88)


	//   ....[0]....
.L_88:
        /*0050*/ 	.word	0x000014b0


	//----- nvinfo : EIATTR_CBANK_PARAM_SIZE
	.align		4
.L_89:
        /*0054*/ 	.byte	0x03, 0x19
        /*0056*/ 	.short	0x0010


	//----- nvinfo : EIATTR_PARAM_CBANK
	.align		4
        /*0058*/ 	.byte	0x04, 0x0a
        /*005a*/ 	.short	(.L_91 - .L_90)
	.align		4
.L_90:
        /*005c*/ 	.word	index@(.nv.constant0._Z34floyd_warshall_block_kernel_phase2iiPi)
        /*0060*/ 	.short	0x0380
        /*0062*/ 	.short	0x0010


	//----- nvinfo : EIATTR_SW_WAR
	.align		4
.L_91:
        /*0064*/ 	.byte	0x04, 0x36
        /*0066*/ 	.short	(.L_93 - .L_92)
.L_92:
        /*0068*/ 	.word	0x00000008
.L_93:


//--------------------- .nv.info._Z34floyd_warshall_block_kernel_phase1iiPi --------------------------
	.section	.nv.info._Z34floyd_warshall_block_kernel_phase1iiPi,"",@"SHT_CUDA_INFO"
	.sectionflags	@""
	.align	4


	//----- nvinfo : EIATTR_CUDA_API_VERSION
	.align		4
        /*0000*/ 	.byte	0x04, 0x37
        /*0002*/ 	.short	(.L_95 - .L_94)
.L_94:
        /*0004*/ 	.word	0x00000082


	//----- nvinfo : EIATTR_KPARAM_INFO
	.align		4
.L_95:
        /*0008*/ 	.byte	0x04, 0x17
        /*000a*/ 	.short	(.L_97 - .L_96)
.L_96:
        /*000c*/ 	.word	0x00000000
        /*0010*/ 	.short	0x0002
        /*0012*/ 	.short	0x0008
        /*0014*/ 	.byte	0x00, 0xf5, 0x21, 0x00


	//----- nvinfo : EIATTR_KPARAM_INFO
	.align		4
.L_97:
        /*0018*/ 	.byte	0x04, 0x17
        /*001a*/ 	.short	(.L_99 - .L_98)
.L_98:
        /*001c*/ 	.word	0x00000000
        /*0020*/ 	.short	0x0001
        /*0022*/ 	.short	0x0004
        /*0024*/ 	.byte	0x00, 0xf0, 0x11, 0x00


	//----- nvinfo : EIATTR_KPARAM_INFO
	.align		4
.L_99:
        /*0028*/ 	.byte	0x04, 0x17
        /*002a*/ 	.short	(.L_101 - .L_100)
.L_100:
        /*002c*/ 	.word	0x00000000
        /*0030*/ 	.short	0x0000
        /*0032*/ 	.short	0x0000
        /*0034*/ 	.byte	0x00, 0xf0, 0x11, 0x00


	//----- nvinfo : EIATTR_SPARSE_MMA_MASK
	.align		4
.L_101:
        /*0038*/ 	.byte	0x03, 0x50
        /*003a*/ 	.short	0x0000


	//----- nvinfo : EIATTR_MAXREG_COUNT
	.align		4
        /*003c*/ 	.byte	0x03, 0x1b
        /*003e*/ 	.short	0x00ff


	//----- nvinfo : EIATTR_NUM_BARRIERS
	.align		4
        /*0040*/ 	.byte	0x02, 0x4c
        /*0042*/ 	.byte	0x01
	.zero		1


	//----- nvinfo : EIATTR_MERCURY_ISA_VERSION
	.align		4
        /*0044*/ 	.byte	0x03, 0x5f
        /*0046*/ 	.short	0x0101


	//----- nvinfo : EIATTR_VRC_CTA_INIT_COUNT
	.align		4
        /*0048*/ 	.byte	0x02, 0x4a
	.zero		1
	.zero		1


	//----- nvinfo : EIATTR_EXIT_INSTR_OFFSETS
	.align		4
        /*004c*/ 	.byte	0x04, 0x1c
        /*004e*/ 	.short	(.L_103 - .L_102)


	//   ....[0]....
.L_102:
        /*0050*/ 	.word	0x00000a80


	//----- nvinfo : EIATTR_CBANK_PARAM_SIZE
	.align		4
.L_103:
        /*0054*/ 	.byte	0x03, 0x19
        /*0056*/ 	.short	0x0010


	//----- nvinfo : EIATTR_PARAM_CBANK
	.align		4
        /*0058*/ 	.byte	0x04, 0x0a
        /*005a*/ 	.short	(.L_105 - .L_104)
	.align		4
.L_104:
        /*005c*/ 	.word	index@(.nv.constant0._Z34floyd_warshall_block_kernel_phase1iiPi)
        /*0060*/ 	.short	0x0380
        /*0062*/ 	.short	0x0010


	//----- nvinfo : EIATTR_SW_WAR
	.align		4
.L_105:
        /*0064*/ 	.byte	0x04, 0x36
        /*0066*/ 	.short	(.L_107 - .L_106)
.L_106:
        /*0068*/ 	.word	0x00000008
.L_107:


//--------------------- .nv.callgraph             --------------------------
	.section	.nv.callgraph,"",@"SHT_CUDA_CALLGRAPH"
	.align	4
	.sectionentsize	8
	.align		4
        /*0000*/ 	.word	0x00000000
	.align		4
        /*0004*/ 	.word	0xffffffff
	.align		4
        /*0008*/ 	.word	0x00000000
	.align		4
        /*000c*/ 	.word	0xfffffffe
	.align		4
        /*0010*/ 	.word	0x00000000
	.align		4
        /*0014*/ 	.word	0xfffffffd
	.align		4
        /*0018*/ 	.word	0x00000000
	.align		4
        /*001c*/ 	.word	0xfffffffc


//--------------------- .text._Z35floyd_warshall_block_kernel_phase22iiPii --------------------------
	.section	.text._Z35floyd_warshall_block_kernel_phase22iiPii,"ax",@progbits
	.align	128
        .global         _Z35floyd_warshall_block_kernel_phase22iiPii
        .type           _Z35floyd_warshall_block_kernel_phase22iiPii,@function
        .size           _Z35floyd_warshall_block_kernel_phase22iiPii,(.L_x_5 - _Z35floyd_warshall_block_kernel_phase22iiPii)
        .other          _Z35floyd_warshall_block_kernel_phase22iiPii,@"STO_CUDA_ENTRY STV_DEFAULT"
_Z35floyd_warshall_block_kernel_phase22iiPii:
.text._Z35floyd_warshall_block_kernel_phase22iiPii:
[----:B------:R-:W-:Y:S01]  /*0000*/  LDC R1, c[0x0][0x37c] ;  /* 0x0000df00ff017b82 */ /* 0x000fe20000000800 */
[----:B------:R-:W0:Y:S07]  /*0010*/  S2R R6, SR_TID.Y ;  /* 0x0000000000067919 */ /* 0x000e2e0000002200 */
[----:B------:R-:W0:Y:S01]  /*0020*/  LDC.64 R8, c[0x0][0x380] ;  /* 0x0000e000ff087b82 */ /* 0x000e220000000a00 */
[----:B------:R-:W1:Y:S01]  /*0030*/  LDCU.64 UR4, c[0x0][0x358] ;  /* 0x00006b00ff0477ac */ /* 0x000e620008000a00 */
[----:B------:R-:W2:Y:S06]  /*0040*/  S2R R12, SR_TID.X ;  /* 0x00000000000c7919 */ /* 0x000eac0000002100 */
[----:B------:R-:W3:Y:S08]  /*0050*/  S2UR UR6, SR_CTAID.X ;  /* 0x00000000000679c3 */ /* 0x000ef00000002500 */
[----:B------:R-:W3:Y:S08]  /*0060*/  LDC R0, c[0x0][0x390] ;  /* 0x0000e400ff007b82 */ /* 0x000ef00000000800 */
[----:B------:R-:W4:Y:S01]  /*0070*/  LDC.64 R2, c[0x0][0x388] ;  /* 0x0000e200ff027b82 */ /* 0x000f220000000a00 */
[----:B0-----:R-:W-:-:S02]  /*0080*/  IMAD R5, R9, 0x18, R6 ;  /* 0x0000001809057824 */ /* 0x001fc400078e0206 */
[--C-:B--2---:R-:W-:Y:S02]  /*0090*/  IMAD R4, R9, 0x18, R12.reuse ;  /* 0x0000001809047824 */ /* 0x104fe400078e020c */
[CC--:B------:R-:W-:Y:S02]  /*00a0*/  IMAD R7, R5.reuse, R8.reuse, R12 ;  /* 0x0000000805077224 */ /* 0x0c0fe400078e020c */
[----:B------:R-:W-:Y:S02]  /*00b0*/  IMAD R5, R5, R8, R4 ;  /* 0x0000000805057224 */ /* 0x000fe400078e0204 */
[----:B---3--:R-:W-:-:S04]  /*00c0*/  VIADD R0, R0, UR6 ;  /* 0x0000000600007c36 */ /* 0x008fc80008000000 */
[----:B------:R-:W-:Y:S02]  /*00d0*/  IMAD R7, R0, 0x18, R7 ;  /* 0x0000001800077824 */ /* 0x000fe400078e0207 */
[----:B----4-:R-:W-:-:S04]  /*00e0*/  IMAD.WIDE.U32 R4, R5, 0x4, R2 ;  /* 0x0000000405047825 */ /* 0x010fc800078e0002 */
[----:B------:R-:W-:Y:S02]  /*00f0*/  IMAD.WIDE.U32 R2, R7, 0x4, R2 ;  /* 0x0000000407027825 */ /* 0x000fe400078e0002 */
[----:B-1----:R0:W2:Y:S04]  /*0100*/  LDG.E R7, desc[UR4][R4.64] ;  /* 0x0000000404077981 */ /* 0x0020a8000c1e1900 */
[----:B------:R-:W3:Y:S01]  /*0110*/  LDG.E R11, desc[UR4][R2.64] ;  /* 0x00000004020b7981 */ /* 0x000ee2000c1e1900 */
[----:B------:R-:W-:Y:S01]  /*0120*/  MOV R8, 0x400 ;  /* 0x0000040000087802 */ /* 0x000fe20000000f00 */
[----:B------:R-:W-:Y:S01]  /*0130*/  IMAD R0, R6, 0x18, R12 ;  /* 0x0000001806007824 */ /* 0x000fe200078e020c */
[----:B------:R-:W1:Y:S03]  /*0140*/  S2R R13, SR_CgaCtaId ;  /* 0x00000000000d7919 */ /* 0x000e660000008800 */
[----:B------:R-:W-:Y:S01]  /*0150*/  VIADD R10, R8, 0x900 ;  /* 0x00000900080a7836 */ /* 0x000fe20000000000 */
[----:B-1----:R-:W-:-:S04]  /*0160*/  LEA R9, R13, R8, 0x18 ;  /* 0x000000080d097211 */ /* 0x002fc800078ec0ff */
[----:B------:R-:W-:Y:S01]  /*0170*/  LEA R13, R13, R10, 0x18 ;  /* 0x0000000a0d0d7211 */ /* 0x000fe200078ec0ff */
[----:B------:R-:W-:Y:S02]  /*0180*/  IMAD R10, R12, 0x18, R6 ;  /* 0x000000180c0a7824 */ /* 0x000fe400078e0206 */
[C---:B------:R-:W-:Y:S02]  /*0190*/  IMAD R8, R0.reuse, 0x4, R9 ;  /* 0x0000000400087824 */ /* 0x040fe400078e0209 */
[----:B------:R-:W-:Y:S02]  /*01a0*/  IMAD R0, R0, 0x4, R13 ;  /* 0x0000000400007824 */ /* 0x000fe400078e020d */
[----:B0-----:R-:W-:Y:S02]  /*01b0*/  IMAD R4, R12, 0x60, R9 ;  /* 0x000000600c047824 */ /* 0x001fe400078e0209 */
[--C-:B------:R-:W-:Y:S02]  /*01c0*/  IMAD R5, R10, 0x4, R13.reuse ;  /* 0x000000040a057824 */ /* 0x100fe400078e020d */
[----:B------:R-:W-:Y:S01]  /*01d0*/  IMAD R6, R6, 0x4, R13 ;  /* 0x0000000406067824 */ /* 0x000fe200078e020d */
[----:B--2---:R-:W-:Y:S04]  /*01e0*/  STS [R8], R7 ;  /* 0x0000000708007388 */ /* 0x004fe80000000800 */
[----:B---3--:R-:W-:Y:S01]  /*01f0*/  STS [R0], R11 ;  /* 0x0000000b00007388 */ /* 0x008fe20000000800 */
[----:B------:R-:W-:Y:S06]  /*0200*/  BAR.SYNC.DEFER_BLOCKING 0x0 ;  /* 0x0000000000007b1d */ /* 0x000fec0000010000 */
[----:B------:R-:W-:Y:S04]  /*0210*/  LDS R9, [R4] ;  /* 0x0000000004097984 */ /* 0x000fe80000000800 */
[----:B------:R-:W-:Y:S04]  /*0220*/  LDS R10, [R6] ;  /* 0x00000000060a7984 */ /* 0x000fe80000000800 */
[----:B------:R-:W0:Y:S02]  /*0230*/  LDS R12, [R5] ;  /* 0x00000000050c7984 */ /* 0x000e240000000800 */
[----:B0-----:R-:W-:-:S05]  /*0240*/  VIADDMNMX R10, R10, R9, R12, PT ;  /* 0x000000090a0a7246 */ /* 0x001fca000380010c */
[----:B------:R-:W-:Y:S01]  /*0250*/  STS [R5], R10 ;  /* 0x0000000a05007388 */ /* 0x000fe20000000800 */
[----:B------:R-:W-:Y:S06]  /*0260*/  BAR.SYNC.DEFER_BLOCKING 0x0 ;  /* 0x0000000000007b1d */ /* 0x000fec0000010000 */
[----:B------:R-:W-:Y:S04]  /*0270*/  LDS R9, [R4+0x4] ;  /* 0x0000040004097984 */ /* 0x000fe80000000800 */
[----:B------:R-:W-:Y:S04]  /*0280*/  LDS R12, [R6+0x60] ;  /* 0x00006000060c7984 */ /* 0x000fe80000000800 */
        /* <DEDUP_REMOVED lines=136> */
[----:B------:R-:W0:Y:S04]  /*0b10*/  LDS R7, [R0] ;  /* 0x0000000000077984 */ /* 0x000e280000000800 */
[----:B0-----:R-:W-:Y:S01]  /*0b20*/  STG.E desc[UR4][R2.64], R7 ;  /* 0x0000000702007986 */ /* 0x001fe2000c101904 */
[----:B------:R-:W-:Y:S05]  /*0b30*/  EXIT ;  /* 0x000000000000794d */ /* 0x000fea0003800000 */
.L_x_0:
[----:B------:R-:W-:-:S00]  /*0b40*/  BRA `(.L_x_0) ;  /* 0xfffffffc00fc7947 */ /* 0x000fc0000383ffff */
[----:B------:R-:W-:-:S00]  /*0b50*/  NOP ;  /* 0x0000000000007918 */ /* 0x000fc00000000000 */
        /* <DEDUP_REMOVED lines=10> */
.L_x_5:


//--------------------- .text._Z35floyd_warshall_block_kernel_phase21iiPii --------------------------
	.section	.text._Z35floyd_warshall_block_kernel_phase21iiPii,"ax",@progbits
	.align	128
        .global         _Z35floyd_warshall_block_kernel_phase21iiPii
        .type           _Z35floyd_warshall_block_kernel_phase21iiPii,@function
        .size           _Z35floyd_warshall_block_kernel_phase21iiPii,(.L_x_6 - _Z35floyd_warshall_block_kernel_phase21iiPii)
        .other          _Z35floyd_warshall_block_kernel_phase21iiPii,@"STO_CUDA_ENTRY STV_DEFAULT"
_Z35floyd_warshall_block_kernel_phase21iiPii:
.text._Z35floyd_warshall_block_kernel_phase21iiPii:
[----:B------:R-:W-:Y:S01]  /*0000*/  LDC R1, c[0x0][0x37c] ;  /* 0x0000df00ff017b82 */ /* 0x000fe20000000800 */
[----:B------:R-:W0:Y:S07]  /*0010*/  S2R R13, SR_TID.X ;  /* 0x00000000000d7919 */ /* 0x000e2e0000002100 */
[----:B------:R-:W1:Y:S01]  /*0020*/  S2UR UR6, SR_CTAID.X ;  /* 0x00000000000679c3 */ /* 0x000e620000002500 */
[----:B------:R-:W2:Y:S01]  /*0030*/  LDCU.64 UR4, c[0x0][0x358] ;  /* 0x00006b00ff0477ac */ /* 0x000ea20008000a00 */
[----:B------:R-:W3:Y:S06]  /*0040*/  S2R R12, SR_TID.Y ;  /* 0x00000000000c7919 */ /* 0x000eec0000002200 */
[----:B------:R-:W1:Y:S08]  /*0050*/  LDC R0, c[0x0][0x390] ;  /* 0x0000e400ff007b82 */ /* 0x000e700000000800 */
[----:B------:R-:W0:Y:S08]  /*0060*/  LDC.64 R8, c[0x0][0x380] ;  /* 0x0000e000ff087b82 */ /* 0x000e300000000a00 */
[----:B------:R-:W4:Y:S01]  /*0070*/  LDC.64 R6, c[0x0][0x388] ;  /* 0x0000e200ff067b82 */ /* 0x000f220000000a00 */
[----:B-1----:R-:W-:-:S04]  /*0080*/  VIADD R0, R0, UR6 ;  /* 0x0000000600007c36 */ /* 0x002fc80008000000 */
[--C-:B---3--:R-:W-:Y:S02]  /*0090*/  IMAD R3, R0, 0x18, R12.reuse ;  /* 0x0000001800037824 */ /* 0x108fe400078e020c */
[C---:B0-----:R-:W-:Y:S02]  /*00a0*/  IMAD R5, R9.reuse, 0x18, R13 ;  /* 0x0000001809057824 */ /* 0x041fe400078e020d */
[----:B------:R-:W-:Y:S02]  /*00b0*/  IMAD R0, R9, 0x18, R12 ;  /* 0x0000001809007824 */ /* 0x000fe400078e020c */
[-CC-:B------:R-:W-:Y:S02]  /*00c0*/  IMAD R3, R3, R8.reuse, R5.reuse ;  /* 0x0000000803037224 */ /* 0x180fe400078e0205 */
[----:B------:R-:W-:Y:S02]  /*00d0*/  IMAD R5, R0, R8, R5 ;  /* 0x0000000800057224 */ /* 0x000fe400078e0205 */
[----:B----4-:R-:W-:-:S04]  /*00e0*/  IMAD.WIDE.U32 R2, R3, 0x4, R6 ;  /* 0x0000000403027825 */ /* 0x010fc800078e0006 */
[----:B------:R-:W-:Y:S01]  /*00f0*/  IMAD.WIDE.U32 R6, R5, 0x4, R6 ;  /* 0x0000000405067825 */ /* 0x000fe200078e0006 */
[----:B--2---:R-:W2:Y:S05]  /*0100*/  LDG.E R9, desc[UR4][R2.64] ;  /* 0x0000000402097981 */ /* 0x004eaa000c1e1900 */
[----:B------:R0:W3:Y:S01]  /*0110*/  LDG.E R7, desc[UR4][R6.64] ;  /* 0x0000000406077981 */ /* 0x0000e2000c1e1900 */
[----:B------:R-:W-:Y:S01]  /*0120*/  MOV R0, 0x400 ;  /* 0x0000040000007802 */ /* 0x000fe20000000f00 */
[----:B------:R-:W-:Y:S01]  /*0130*/  IMAD R4, R12, 0x18, R13 ;  /* 0x000000180c047824 */ /* 0x000fe200078e020d */
[----:B------:R-:W1:Y:S01]  /*0140*/  S2R R8, SR_CgaCtaId ;  /* 0x0000000000087919 */ /* 0x000e620000008800 */
[----:B------:R-:W-:-:S02]  /*0150*/  IMAD R10, R13, 0x18, R12 ;  /* 0x000000180d0a7824 */ /* 0x000fc400078e020c */
[----:B------:R-:W-:-:S05]  /*0160*/  VIADD R5, R0, 0x900 ;  /* 0x0000090000057836 */ /* 0x000fca0000000000 */
[C---:B-1----:R-:W-:Y:S02]  /*0170*/  LEA R11, R8.reuse, R5, 0x18 ;  /* 0x00000005080b7211 */ /* 0x042fe400078ec0ff */
[----:B------:R-:W-:-:S03]  /*0180*/  LEA R5, R8, R0, 0x18 ;  /* 0x0000000008057211 */ /* 0x000fc600078ec0ff */
[C---:B------:R-:W-:Y:S02]  /*0190*/  IMAD R0, R4.reuse, 0x4, R11 ;  /* 0x0000000404007824 */ /* 0x040fe400078e020b */
[--C-:B------:R-:W-:Y:S02]  /*01a0*/  IMAD R8, R4, 0x4, R5.reuse ;  /* 0x0000000404087824 */ /* 0x100fe400078e0205 */
[----:B------:R-:W-:Y:S02]  /*01b0*/  IMAD R4, R12, 0x4, R5 ;  /* 0x000000040c047824 */ /* 0x000fe400078e0205 */
[--C-:B------:R-:W-:Y:S02]  /*01c0*/  IMAD R5, R13, 0x60, R11.reuse ;  /* 0x000000600d057824 */ /* 0x100fe400078e020b */
[----:B0-----:R-:W-:Y:S01]  /*01d0*/  IMAD R6, R10, 0x4, R11 ;  /* 0x000000040a067824 */ /* 0x001fe200078e020b */
        /* <DEDUP_REMOVED lines=150> */
.L_x_1:
        /* <DEDUP_REMOVED lines=12> */
.L_x_6:


//--------------------- .text._Z34floyd_warshall_block_kernel_phase3iiPiii --------------------------
	.section	.text._Z34floyd_warshall_block_kernel_phase3iiPiii,"ax",@progbits
	.align	128
        .global         _Z34floyd_warshall_block_kernel_phase3iiPiii
        .type           _Z34floyd_warshall_block_kernel_phase3iiPiii,@function
        .size           _Z34floyd_warshall_block_kernel_phase3iiPiii,(.L_x_7 - _Z34floyd_warshall_block_kernel_phase3iiPiii)
        .other          _Z34floyd_warshall_block_kernel_phase3iiPiii,@"STO_CUDA_ENTRY STV_DEFAULT"
_Z34floyd_warshall_block_kernel_phase3iiPiii:
.text._Z34floyd_warshall_block_kernel_phase3iiPiii:
[----:B------:R-:W-:Y:S01]  /*0000*/  LDC R1, c[0x0][0x37c] ;  /* 0x0000df00ff017b82 */ /* 0x000fe20000000800 */
[----:B------:R-:W0:Y:S07]  /*0010*/  S2R R8, SR_TID.Y ;  /* 0x0000000000087919 */ /* 0x000e2e0000002200 */
[----:B------:R-:W1:Y:S01]  /*0020*/  S2UR UR4, SR_CTAID.X ;  /* 0x00000000000479c3 */ /* 0x000e620000002500 */
[----:B------:R-:W2:Y:S01]  /*0030*/  LDCU.64 UR8, c[0x0][0x358] ;  /* 0x00006b00ff0877ac */ /* 0x000ea20008000a00 */
[----:B------:R-:W3:Y:S06]  /*0040*/  S2R R7, SR_TID.X ;  /* 0x0000000000077919 */ /* 0x000eec0000002100 */
[----:B------:R-:W1:Y:S08]  /*0050*/  LDC.64 R2, c[0x0][0x390] ;  /* 0x0000e400ff027b82 */ /* 0x000e700000000a00 */
[----:B------:R-:W4:Y:S08]  /*0060*/  S2UR UR5, SR_CTAID.Y ;  /* 0x00000000000579c3 */ /* 0x000f300000002600 */
[----:B------:R-:W5:Y:S08]  /*0070*/  LDC.64 R12, c[0x0][0x380] ;  /* 0x0000e000ff0c7b82 */ /* 0x000f700000000a00 */
[----:B------:R-:W2:Y:S01]  /*0080*/  LDC.64 R4, c[0x0][0x388] ;  /* 0x0000e200ff047b82 */ /* 0x000ea20000000a00 */
[----:B-1----:R-:W-:-:S04]  /*0090*/  VIADD R0, R2, UR4 ;  /* 0x0000000402007c36 */ /* 0x002fc80008000000 */
[----:B---3--:R-:W-:Y:S02]  /*00a0*/  IMAD R9, R0, 0x18, R7 ;  /* 0x0000001800097824 */ /* 0x008fe400078e0207 */
[----:B----4-:R-:W-:-:S04]  /*00b0*/  VIADD R3, R3, UR5 ;  /* 0x0000000503037c36 */ /* 0x010fc80008000000 */
[--C-:B0-----:R-:W-:Y:S02]  /*00c0*/  IMAD R3, R3, 0x18, R8.reuse ;  /* 0x0000001803037824 */ /* 0x101fe400078e0208 */
[C---:B-----5:R-:W-:Y:S02]  /*00d0*/  IMAD R0, R13.reuse, 0x18, R7 ;  /* 0x000000180d007824 */ /* 0x060fe400078e0207 */
[----:B------:R-:W-:Y:S02]  /*00e0*/  IMAD R6, R13, 0x18, R8 ;  /* 0x000000180d067824 */ /* 0x000fe400078e0208 */
[CCC-:B------:R-:W-:Y:S02]  /*00f0*/  IMAD R11, R3.reuse, R12.reuse, R9.reuse ;  /* 0x0000000c030b7224 */ /* 0x1c0fe400078e0209 */
[-C--:B------:R-:W-:Y:S02]  /*0100*/  IMAD R13, R3, R12.reuse, R0 ;  /* 0x0000000c030d7224 */ /* 0x080fe400078e0200 */
[----:B------:R-:W-:-:S02]  /*0110*/  IMAD R15, R6, R12, R9 ;  /* 0x0000000c060f7224 */ /* 0x000fc400078e0209 */
[----:B--2---:R-:W-:-:S04]  /*0120*/  IMAD.WIDE.U32 R2, R11, 0x4, R4 ;  /* 0x000000040b027825 */ /* 0x004fc800078e0004 */
[--C-:B------:R-:W-:Y:S01]  /*0130*/  IMAD.WIDE.U32 R10, R13, 0x4, R4.reuse ;  /* 0x000000040d0a7825 */ /* 0x100fe200078e0004 */
[----:B------:R-:W2:Y:S03]  /*0140*/  LDG.E R9, desc[UR8][R2.64] ;  /* 0x0000000802097981 */ /* 0x000ea6000c1e1900 */
[----:B------:R-:W-:Y:S02]  /*0150*/  IMAD.WIDE.U32 R4, R15, 0x4, R4 ;  /* 0x000000040f047825 */ /* 0x000fe400078e0004 */
[----:B------:R0:W3:Y:S04]  /*0160*/  LDG.E R10, desc[UR8][R10.64] ;  /* 0x000000080a0a7981 */ /* 0x0000e8000c1e1900 */
[----:B------:R1:W4:Y:S01]  /*0170*/  LDG.E R15, desc[UR8][R4.64] ;  /* 0x00000008040f7981 */ /* 0x000322000c1e1900 */
[----:B------:R-:W5:Y:S01]  /*0180*/  S2UR UR7, SR_CgaCtaId ;  /* 0x00000000000779c3 */ /* 0x000f620000008800 */
[----:B------:R-:W-:Y:S01]  /*0190*/  UMOV UR4, 0x400 ;  /* 0x0000040000047882 */ /* 0x000fe20000000000 */
[----:B------:R-:W-:Y:S01]  /*01a0*/  IMAD R6, R8, 0x18, R7 ;  /* 0x0000001808067824 */ /* 0x000fe200078e0207 */
[----:B------:R-:W-:Y:S01]  /*01b0*/  UIADD3 UR5, UPT, UPT, UR4, 0x1200, URZ ;  /* 0x0000120004057890 */ /* 0x000fe2000fffe0ff */
[----:B------:R-:W-:Y:S01]  /*01c0*/  IMAD R12, R7, 0x18, R8 ;  /* 0x00000018070c7824 */ /* 0x000fe200078e0208 */
[----:B------:R-:W-:-:S02]  /*01d0*/  UIADD3 UR6, UPT, UPT, UR4, 0x900, URZ ;  /* 0x0000090004067890 */ /* 0x000fc4000fffe0ff */
[----:B-----5:R-:W-:Y:S02]  /*01e0*/  ULEA UR5, UR7, UR5, 0x18 ;  /* 0x0000000507057291 */ /* 0x020fe4000f8ec0ff */
[----:B------:R-:W-:Y:S02]  /*01f0*/  ULEA UR4, UR7, UR4, 0x18 ;  /* 0x0000000407047291 */ /* 0x000fe4000f8ec0ff */
[----:B------:R-:W-:Y:S02]  /*0200*/  ULEA UR6, UR7, UR6, 0x18 ;  /* 0x0000000607067291 */ /* 0x000fe4000f8ec0ff */
[----:B------:R-:W-:Y:S02]  /*0210*/  LEA R0, R6, UR5, 0x2 ;  /* 0x0000000506007c11 */ /* 0x000fe4000f8e10ff */
[----:B0-----:R-:W-:Y:S02]  /*0220*/  LEA R11, R12, UR4, 0x2 ;  /* 0x000000040c0b7c11 */ /* 0x001fe4000f8e10ff */
[----:B------:R-:W-:-:S02]  /*0230*/  LEA R16, R6, UR6, 0x2 ;  /* 0x0000000606107c11 */ /* 0x000fc4000f8e10ff */
[----:B-1----:R-:W-:Y:S02]  /*0240*/  LEA R4, R12, UR5, 0x2 ;  /* 0x000000050c047c11 */ /* 0x002fe4000f8e10ff */
[----:B------:R-:W-:Y:S02]  /*0250*/  LEA R6, R7, UR4, 0x2 ;  /* 0x0000000407067c11 */ /* 0x000fe4000f8e10ff */
[----:B------:R-:W-:Y:S01]  /*0260*/  LEA R5, R8, UR6, 0x2 ;  /* 0x0000000608057c11 */ /* 0x000fe2000f8e10ff */
[----:B--2---:R-:W-:Y:S04]  /*0270*/  STS [R0], R9 ;  /* 0x0000000900007388 */ /* 0x004fe80000000800 */
[----:B---3--:R-:W-:Y:S04]  /*0280*/  STS [R11], R10 ;  /* 0x0000000a0b007388 */ /* 0x008fe80000000800 */
[----:B----4-:R-:W-:Y:S01]  /*0290*/  STS [R16], R15 ;  /* 0x0000000f10007388 */ /* 0x010fe20000000800 */
[----:B------:R-:W-:Y:S06]  /*02a0*/  BAR.SYNC.DEFER_BLOCKING 0x0 ;  /* 0x0000000000007b1d */ /* 0x000fec0000010000 */
[----:B------:R-:W-:Y:S04]  /*02b0*/  LDS R7, [R4] ;  /* 0x0000000004077984 */ /* 0x000fe80000000800 */
[----:B------:R-:W-:Y:S04]  /*02c0*/  LDS R8, [R6] ;  /* 0x0000000006087984 */ /* 0x000fe80000000800 */
[----:B------:R-:W0:Y:S04]  /*02d0*/  LDS R25, [R5] ;  /* 0x0000000005197984 */ /* 0x000e280000000800 */
[----:B------:R-:W-:Y:S04]  /*02e0*/  LDS R26, [R6+0x60] ;  /* 0x00006000061a7984 */ /* 0x000fe80000000800 */
[----:B------:R-:W1:Y:S04]  /*02f0*/  LDS R9, [R5+0x60] ;  /* 0x0000600005097984 */ /* 0x000e680000000800 */
[----:B------:R-:W-:Y:S04]  /*0300*/  LDS R11, [R6+0xc0] ;  /* 0x0000c000060b7984 */ /* 0x000fe80000000800 */
[----:B------:R-:W2:Y:S04]  /*0310*/  LDS R12, [R5+0xc0] ;  /* 0x0000c000050c7984 */ /* 0x000ea80000000800 */
[----:B------:R-:W-:Y:S04]  /*0320*/  LDS R14, [R6+0x120] ;  /* 0x00012000060e7984 */ /* 0x000fe80000000800 */
[----:B------:R-:W3:Y:S04]  /*0330*/  LDS R13, [R5+0x120] ;  /* 0x00012000050d7984 */ /* 0x000ee80000000800 */
[----:B------:R-:W-:Y:S04]  /*0340*/  LDS R15, [R6+0x180] ;  /* 0x00018000060f7984 */ /* 0x000fe80000000800 */
[----:B------:R-:W4:Y:S04]  /*0350*/  LDS R16, [R5+0x180] ;  /* 0x0001800005107984 */ /* 0x000f280000000800 */
[----:B------:R-:W-:Y:S04]  /*0360*/  LDS R17, [R6+0x1e0] ;  /* 0x0001e00006117984 */ /* 0x000fe80000000800 */
[----:B------:R-:W5:Y:S01]  /*0370*/  LDS R18, [R5+0x1e0] ;  /* 0x0001e00005127984 */ /* 0x000f620000000800 */
[----:B0-----:R-:W-:-:S03]  /*0380*/  VIADDMNMX R25, R25, R8, R7, PT ;  /* 0x0000000819197246 */ /* 0x001fc60003800107 */
[----:B------:R-:W-:Y:S04]  /*0390*/  LDS R21, [R6+0x240] ;  /* 0x0002400006157984 */ /* 0x000fe80000000800 */
[----:B------:R-:W0:Y:S01]  /*03a0*/  LDS R22, [R5+0x240] ;  /* 0x0002400005167984 */ /* 0x000e220000000800 */
[----:B-1----:R-:W-:-:S03]  /*03b0*/  VIADDMNMX R25, R9, R26, R25, PT ;  /* 0x0000001a09197246 */ /* 0x002fc60003800119 */
[----:B------:R-:W-:Y:S04]  /*03c0*/  LDS R23, [R6+0x2a0] ;  /* 0x0002a00006177984 */ /* 0x000fe80000000800 */
[----:B------:R-:W1:Y:S01]  /*03d0*/  LDS R24, [R5+0x2a0] ;  /* 0x0002a00005187984 */ /* 0x000e620000000800 */
[----:B--2---:R-:W-:-:S03]  /*03e0*/  VIADDMNMX R25, R12, R11, R25, PT ;  /* 0x0000000b0c197246 */ /* 0x004fc60003800119 */
[----:B------:R-:W-:Y:S04]  /*03f0*/  LDS R19, [R6+0x300] ;  /* 0x0003000006137984 */ /* 0x000fe80000000800 */
[----:B------:R-:W2:Y:S01]  /*0400*/  LDS R20, [R5+0x300] ;  /* 0x0003000005147984 */ /* 0x000ea20000000800 */
[----:B---3--:R-:W-:-:S03]  /*0410*/  VIADDMNMX R25, R13, R14, R25, PT ;  /* 0x0000000e0d197246 */ /* 0x008fc60003800119 */
[----:B------:R-:W-:Y:S04]  /*0420*/  LDS R7, [R6+0x360] ;  /* 0x0003600006077984 */ /* 0x000fe80000000800 */
[----:B------:R-:W3:Y:S01]  /*0430*/  LDS R8, [R5+0x360] ;  /* 0x0003600005087984 */ /* 0x000ee20000000800 */
[----:B----4-:R-:W-:-:S03]  /*0440*/  VIADDMNMX R25, R16, R15, R25, PT ;  /* 0x0000000f10197246 */ /* 0x010fc60003800119 */
[----:B------:R-:W-:Y:S04]  /*0450*/  LDS R9, [R6+0x3c0] ;  /* 0x0003c00006097984 */ /* 0x000fe80000000800 */
[----:B------:R-:W4:Y:S01]  /*0460*/  LDS R10, [R5+0x3c0] ;  /* 0x0003c000050a7984 */ /* 0x000f220000000800 */
[----:B-----5:R-:W-:-:S03]  /*0470*/  VIADDMNMX R25, R18, R17, R25, PT ;  /* 0x0000001112197246 */ /* 0x020fc60003800119 */
        /* <DEDUP_REMOVED lines=38> */
[----:B0-----:R-:W-:-:S04]  /*06e0*/  VIADDMNMX R7, R7, R8, R17, PT ;  /* 0x0000000807077246 */ /* 0x001fc80003800111 */
[----:B-1----:R-:W-:-:S04]  /*06f0*/  VIADDMNMX R7, R9, R10, R7, PT ;  /* 0x0000000a09077246 */ /* 0x002fc80003800107 */
[----:B--2---:R-:W-:-:S04]  /*0700*/  VIADDMNMX R7, R11, R12, R7, PT ;  /* 0x0000000c0b077246 */ /* 0x004fc80003800107 */
[----:B---3--:R-:W-:-:S04]  /*0710*/  VIADDMNMX R7, R13, R14, R7, PT ;  /* 0x0000000e0d077246 */ /* 0x008fc80003800107 */
[----:B----4-:R-:W-:-:S04]  /*0720*/  VIADDMNMX R7, R15, R16, R7, PT ;  /* 0x000000100f077246 */ /* 0x010fc80003800107 */
[----:B-----5:R-:W-:-:S05]  /*0730*/  VIADDMNMX R7, R26, R25, R7, PT ;  /* 0x000000191a077246 */ /* 0x020fca0003800107 */
[----:B------:R-:W-:Y:S01]  /*0740*/  STS [R4], R7 ;  /* 0x0000000704007388 */ /* 0x000fe20000000800 */
[----:B------:R-:W-:Y:S06]  /*0750*/  BAR.SYNC.DEFER_BLOCKING 0x0 ;  /* 0x0000000000007b1d */ /* 0x000fec0000010000 */
[----:B------:R-:W0:Y:S04]  /*0760*/  LDS R5, [R0] ;  /* 0x0000000000057984 */ /* 0x000e280000000800 */
[----:B0-----:R-:W-:Y:S01]  /*0770*/  STG.E desc[UR8][R2.64], R5 ;  /* 0x0000000502007986 */ /* 0x001fe2000c101908 */
[----:B------:R-:W-:Y:S05]  /*0780*/  EXIT ;  /* 0x000000000000794d */ /* 0x000fea0003800000 */
.L_x_2:
        /* <DEDUP_REMOVED lines=15> */
.L_x_7:


//--------------------- .text._Z34floyd_warshall_block_kernel_phase2iiPi --------------------------
	.section	.text._Z34floyd_warshall_block_kernel_phase2iiPi,"ax",@progbits
	.align	128
        .global         _Z34floyd_warshall_block_kernel_phase2iiPi
        .type           _Z34floyd_warshall_block_kernel_phase2iiPi,@function
        .size           _Z34floyd_warshall_block_kernel_phase2iiPi,(.L_x_8 - _Z34floyd_warshall_block_kernel_phase2iiPi)
        .other          _Z34floyd_warshall_block_kernel_phase2iiPi,@"STO_CUDA_ENTRY STV_DEFAULT"
_Z34floyd_warshall_block_kernel_phase2iiPi:
.text._Z34floyd_warshall_block_kernel_phase2iiPi:
[----:B------:R-:W-:Y:S01]  /*0000*/  LDC R1, c[0x0][0x37c] ;  /* 0x0000df00ff017b82 */ /* 0x000fe20000000800 */
[----:B------:R-:W0:Y:S07]  /*0010*/  S2R R0, SR_TID.Y ;  /* 0x0000000000007919 */ /* 0x000e2e0000002200 */
[----:B------:R-:W1:Y:S01]  /*0020*/  LDC.64 R6, c[0x0][0x380] ;  /* 0x0000e000ff067b82 */ /* 0x000e620000000a00 */
[----:B------:R-:W2:Y:S01]  /*0030*/  LDCU.64 UR4, c[0x0][0x358] ;  /* 0x00006b00ff0477ac */ /* 0x000ea20008000a00 */
[----:B------:R-:W0:Y:S01]  /*0040*/  S2R R8, SR_CTAID.X ;  /* 0x0000000000087919 */ /* 0x000e220000002500 */
[----:B------:R-:W1:Y:S05]  /*0050*/  S2R R9, SR_TID.X ;  /* 0x0000000000097919 */ /* 0x000e6a0000002100 */
[----:B------:R-:W3:Y:S01]  /*0060*/  LDC.64 R4, c[0x0][0x388] ;  /* 0x0000e200ff047b82 */ /* 0x000ee20000000a00 */
[----:B0-----:R-:W-:-:S02]  /*0070*/  IMAD R3, R8, 0x18, R0 ;  /* 0x0000001808037824 */ /* 0x001fc400078e0200 */
[C---:B-1----:R-:W-:Y:S02]  /*0080*/  IMAD R2, R7.reuse, 0x18, R9 ;  /* 0x0000001807027824 */ /* 0x042fe400078e0209 */
[----:B------:R-:W-:Y:S02]  /*0090*/  IMAD R7, R7, 0x18, R0 ;  /* 0x0000001807077824 */ /* 0x000fe400078e0200 */
[-CC-:B------:R-:W-:Y:S02]  /*00a0*/  IMAD R3, R3, R6.reuse, R2.reuse ;  /* 0x0000000603037224 */ /* 0x180fe400078e0202 */
[----:B------:R-:W-:Y:S02]  /*00b0*/  IMAD R15, R7, R6, R2 ;  /* 0x00000006070f7224 */ /* 0x000fe400078e0202 */
[----:B---3--:R-:W-:-:S04]  /*00c0*/  IMAD.WIDE.U32 R2, R3, 0x4, R4 ;  /* 0x0000000403027825 */ /* 0x008fc800078e0004 */
[----:B------:R-:W-:Y:S01]  /*00d0*/  IMAD.WIDE.U32 R14, R15, 0x4, R4 ;  /* 0x000000040f0e7825 */ /* 0x000fe200078e0004 */
[----:B--2---:R-:W2:Y:S04]  /*00e0*/  LDG.E R17, desc[UR4][R2.64] ;  /* 0x0000000402117981 */ /* 0x004ea8000c1e1900 */
[----:B------:R0:W3:Y:S01]  /*00f0*/  LDG.E R16, desc[UR4][R14.64] ;  /* 0x000000040e107981 */ /* 0x0000e2000c1e1900 */
[----:B------:R-:W-:Y:S01]  /*0100*/  MOV R12, 0x400 ;  /* 0x00000400000c7802 */ /* 0x000fe20000000f00 */
[----:B------:R-:W-:Y:S01]  /*0110*/  IMAD R13, R0, 0x18, R9 ;  /* 0x00000018000d7824 */ /* 0x000fe200078e0209 */
[----:B------:R-:W1:Y:S01]  /*0120*/  S2R R10, SR_CgaCtaId ;  /* 0x00000000000a7919 */ /* 0x000e620000008800 */
[----:B------:R-:W-:Y:S02]  /*0130*/  IMAD R18, R9, 0x18, R0 ;  /* 0x0000001809127824 */ /* 0x000fe400078e0200 */
[----:B------:R-:W-:-:S02]  /*0140*/  VIADD R11, R12, 0x900 ;  /* 0x000009000c0b7836 */ /* 0x000fc40000000000 */
[----:B------:R-:W-:-:S04]  /*0150*/  IMAD R8, R8, 0x18, R9 ;  /* 0x0000001808087824 */ /* 0x000fc800078e0209 */
[----:B------:R-:W-:-:S04]  /*0160*/  IMAD R7, R7, R6, R8 ;  /* 0x0000000607077224 */ /* 0x000fc800078e0208 */
[----:B------:R-:W-:Y:S01]  /*0170*/  IMAD.WIDE.U32 R4, R7, 0x4, R4 ;  /* 0x0000000407047825 */ /* 0x000fe200078e0004 */
[C---:B-1----:R-:W-:Y:S02]  /*0180*/  LEA R11, R10.reuse, R11, 0x18 ;  /* 0x0000000b0a0b7211 */ /* 0x042fe400078ec0ff */
[----:B------:R-:W-:-:S03]  /*0190*/  LEA R12, R10, R12, 0x18 ;  /* 0x0000000c0a0c7211 */ /* 0x000fc600078ec0ff */
[C-C-:B------:R-:W-:Y:S02]  /*01a0*/  IMAD R10, R13.reuse, 0x4, R11.reuse ;  /* 0x000000040d0a7824 */ /* 0x140fe400078e020b */
[--C-:B------:R-:W-:Y:S02]  /*01b0*/  IMAD R19, R13, 0x4, R12.reuse ;  /* 0x000000040d137824 */ /* 0x100fe400078e020c */
[--C-:B0-----:R-:W-:Y:S02]  /*01c0*/  IMAD R15, R9, 0x60, R11.reuse ;  /* 0x00000060090f7824 */ /* 0x101fe400078e020b */
[----:B------:R-:W-:Y:S02]  /*01d0*/  IMAD R14, R0, 0x4, R12 ;  /* 0x00000004000e7824 */ /* 0x000fe400078e020c */
        /* <DEDUP_REMOVED lines=149> */
[----:B0-----:R-:W-:Y:S04]  /*0b30*/  STG.E desc[UR4][R2.64], R17 ;  /* 0x0000001102007986 */ /* 0x001fe8000c101904 */
[----:B------:R-:W2:Y:S01]  /*0b40*/  LDG.E R7, desc[UR4][R4.64] ;  /* 0x0000000404077981 */ /* 0x000ea2000c1e1900 */
[----:B------:R-:W-:-:S02]  /*0b50*/  IMAD R9, R9, 0x60, R12 ;  /* 0x0000006009097824 */ /* 0x000fc400078e020c */
[----:B------:R-:W-:Y:S01]  /*0b60*/  IMAD R0, R0, 0x4, R11 ;  /* 0x0000000400007824 */ /* 0x000fe200078e020b */
[----:B--2---:R-:W-:Y:S01]  /*0b70*/  STS [R10], R7 ;  /* 0x000000070a007388 */ /* 0x004fe20000000800 */
        /* <DEDUP_REMOVED lines=148> */
.L_x_3:
        /* <DEDUP_REMOVED lines=12> */
.L_x_8:


//--------------------- .text._Z34floyd_warshall_block_kernel_phase1iiPi --------------------------
	.section	.text._Z34floyd_warshall_block_kernel_phase1iiPi,"ax",@progbits
	.align	128
        .global         _Z34floyd_warshall_block_kernel_phase1iiPi
        .type           _Z34floyd_warshall_block_kernel_phase1iiPi,@function
        .size           _Z34floyd_warshall_block_kernel_phase1iiPi,(.L_x_9 - _Z34floyd_warshall_block_kernel_phase1iiPi)
        .other          _Z34floyd_warshall_block_kernel_phase1iiPi,@"STO_CUDA_ENTRY STV_DEFAULT"
_Z34floyd_warshall_block_kernel_phase1iiPi:
.text._Z34floyd_warshall_block_kernel_phase1iiPi:
[----:B------:R-:W-:Y:S01]  /*0000*/  LDC R1, c[0x0][0x37c] ;  /* 0x0000df00ff017b82 */ /* 0x000fe20000000800 */
[----:B------:R-:W0:Y:S07]  /*0010*/  S2R R8, SR_TID.Y ;  /* 0x0000000000087919 */ /* 0x000e2e0000002200 */
[----:B------:R-:W0:Y:S01]  /*0020*/  LDC.64 R6, c[0x0][0x380] ;  /* 0x0000e000ff067b82 */ /* 0x000e220000000a00 */
[----:B------:R-:W1:Y:S01]  /*0030*/  LDCU.64 UR4, c[0x0][0x358] ;  /* 0x00006b00ff0477ac */ /* 0x000e620008000a00 */
[----:B------:R-:W2:Y:S06]  /*0040*/  S2R R10, SR_TID.X ;  /* 0x00000000000a7919 */ /* 0x000eac0000002100 */
[----:B------:R-:W3:Y:S01]  /*0050*/  LDC.64 R2, c[0x0][0x388] ;  /* 0x0000e200ff027b82 */ /* 0x000ee20000000a00 */
[----:B0-----:R-:W-:-:S02]  /*0060*/  IMAD R5, R7, 0x18, R8 ;  /* 0x0000001807057824 */ /* 0x001fc400078e0208 */
[----:B--2---:R-:W-:-:S04]  /*0070*/  IMAD R0, R7, 0x18, R10 ;  /* 0x0000001807007824 */ /* 0x004fc800078e020a */
[----:B------:R-:W-:-:S04]  /*0080*/  IMAD R5, R5, R6, R0 ;  /* 0x0000000605057224 */ /* 0x000fc800078e0200 */
[----:B---3--:R-:W-:-:S05]  /*0090*/  IMAD.WIDE.U32 R2, R5, 0x4, R2 ;  /* 0x0000000405027825 */ /* 0x008fca00078e0002 */
[----:B-1----:R-:W2:Y:S01]  /*00a0*/  LDG.E R7, desc[UR4][R2.64] ;  /* 0x0000000402077981 */ /* 0x002ea2000c1e1900 */
[----:B------:R-:W-:Y:S01]  /*00b0*/  MOV R4, 0x400 ;  /* 0x0000040000047802 */ /* 0x000fe20000000f00 */
[----:B------:R-:W-:Y:S01]  /*00c0*/  IMAD R0, R8, 0x18, R10 ;  /* 0x0000001808007824 */ /* 0x000fe200078e020a */
[----:B------:R-:W0:Y:S01]  /*00d0*/  S2R R9, SR_CgaCtaId ;  /* 0x0000000000097919 */ /* 0x000e220000008800 */
[----:B------:R-:W-:Y:S01]  /*00e0*/  IMAD R6, R10, 0x18, R8 ;  /* 0x000000180a067824 */ /* 0x000fe200078e0208 */
[----:B0-----:R-:W-:-:S05]  /*00f0*/  LEA R9, R9, R4, 0x18 ;  /* 0x0000000409097211 */ /* 0x001fca00078ec0ff */
[--C-:B------:R-:W-:Y:S02]  /*0100*/  IMAD R0, R0, 0x4, R9.reuse ;  /* 0x0000000400007824 */ /* 0x100fe400078e0209 */
[--C-:B------:R-:W-:Y:S02]  /*0110*/  IMAD R5, R10, 0x60, R9.reuse ;  /* 0x000000600a057824 */ /* 0x100fe400078e0209 */
[--C-:B------:R-:W-:Y:S02]  /*0120*/  IMAD R4, R8, 0x4, R9.reuse ;  /* 0x0000000408047824 */ /* 0x100fe400078e0209 */
        /* <DEDUP_REMOVED lines=150> */
.L_x_4:
        /* <DEDUP_REMOVED lines=15> */
.L_x_9:


//--------------------- .nv.shared._Z35floyd_warshall_block_kernel_phase22iiPii --------------------------
	.section	.nv.shared._Z35floyd_warshall_block_kernel_phase22iiPii,"aw",@nobits
	.sectionflags	@""
	.align	4
.nv.shared._Z35floyd_warshall_block_kernel_phase22iiPii:
	.zero		5632


//--------------------- .nv.shared.reserved.0     --------------------------
	.section	.nv.shared.reserved.0,"aw",@nobits
	.weak		__nv_reservedSMEM_offset_0_alias
	.size		__nv_reservedSMEM_offset_0_alias, 0, 64
	.other		__nv_reservedSMEM_offset_0_alias,@"STO_CUDA_RESERVED_SHARED STV_DEFAULT"
__nv_reservedSMEM_offset_0_alias:
	.zero		0
	.zero		64


//--------------------- .nv.shared._Z35floyd_warshall_block_kernel_phase21iiPii --------------------------
	.section	.nv.shared._Z35floyd_warshall_block_kernel_phase21iiPii,"aw",@nobits
	.sectionflags	@""
	.align	4
.nv.shared._Z35floyd_warshall_block_kernel_phase21iiPii:
	.zero		5632


//--------------------- .nv.shared._Z34floyd_warshall_block_kernel_phase3iiPiii --------------------------
	.section	.nv.shared._Z34floyd_warshall_block_kernel_phase3iiPiii,"aw",@nobits
	.sectionflags	@""
	.align	4
.nv.shared._Z34floyd_warshall_block_kernel_phase3iiPiii:
	.zero		7936


//--------------------- .nv.shared._Z34floyd_warshall_block_kernel_phase2iiPi --------------------------
	.section	.nv.shared._Z34floyd_warshall_block_kernel_phase2iiPi,"aw",@nobits
	.sectionflags	@""
	.align	4
.nv.shared._Z34floyd_warshall_block_kernel_phase2iiPi:
	.zero		5632


//--------------------- .nv.shared._Z34floyd_warshall_block_kernel_phase1iiPi --------------------------
	.section	.nv.shared._Z34floyd_warshall_block_kernel_phase1iiPi,"aw",@nobits
	.sectionflags	@""
	.align	4
.nv.shared._Z34floyd_warshall_block_kernel_phase1iiPi:
	.zero		3328


//--------------------- .nv.constant0._Z35floyd_warshall_block_kernel_phase22iiPii --------------------------
	.section	.nv.constant0._Z35floyd_warshall_block_kernel_phase22iiPii,"a",@progbits
	.sectionflags	@""
	.align	4
.nv.constant0._Z35floyd_warshall_block_kernel_phase22iiPii:
	.zero		916


//--------------------- .nv.constant0._Z35floyd_warshall_block_kernel_phase21iiPii --------------------------
	.section	.nv.constant0._Z35floyd_warshall_block_kernel_phase21iiPii,"a",@progbits
	.sectionflags	@""
	.align	4
.nv.constant0._Z35floyd_warshall_block_kernel_phase21iiPii:
	.zero		916


//--------------------- .nv.constant0._Z34floyd_warshall_block_kernel_phase3iiPiii --------------------------
	.section	.nv.constant0._Z34floyd_warshall_block_kernel_phase3iiPiii,"a",@progbits
	.sectionflags	@""
	.align	4
.nv.constant0._Z34floyd_warshall_block_kernel_phase3iiPiii:
	.zero		920


//--------------------- .nv.constant0._Z34floyd_warshall_block_kernel_phase2iiPi --------------------------
	.section	.nv.constant0._Z34floyd_warshall_block_kernel_phase2iiPi,"a",@progbits
	.sectionflags	@""
	.align	4
.nv.constant0._Z34floyd_warshall_block_kernel_phase2iiPi:
	.zero		912


//--------------------- .nv.constant0._Z34floyd_warshall_block_kernel_phase1iiPi --------------------------
	.section	.nv.constant0._Z34floyd_warshall_block_kernel_phase1iiPi,"a",@progbits
	.sectionflags	@""
	.align	4
.nv.constant0._Z34floyd_warshall_block_kernel_phase1iiPi:
	.zero		912


//--------------------- SYMBOLS --------------------------

	.type		.nv.reservedSmem.offset0,@object
	.size		.nv.reservedSmem.offset0,0x4
	.type		.nv.reservedSmem.cap,@object
	.size		.nv.reservedSmem.cap,0x4
